//
// Generated by NVIDIA NVVM Compiler
//
// Compiler Build ID: CL-36424714
// Cuda compilation tools, release 13.0, V13.0.88
// Based on NVVM 20.0.0
//

.version 9.0
.target sm_100
.address_size 64

	// .globl	_Z11sqsumKernelPfS_i
// _ZZ11sqsumKernelPfS_iE5sdata has been demoted

.visible .entry _Z11sqsumKernelPfS_i(
	.param .u64 .ptr .align 1 _Z11sqsumKernelPfS_i_param_0,
	.param .u64 .ptr .align 1 _Z11sqsumKernelPfS_i_param_1,
	.param .u32 _Z11sqsumKernelPfS_i_param_2
)
{
	.reg .pred 	%p<37>;
	.reg .b32 	%r<47>;
	.reg .b32 	%f<135>;
	.reg .b64 	%rd<69>;
	// demoted variable
	.shared .align 4 .b8 _ZZ11sqsumKernelPfS_iE5sdata[32768];
	ld.param.u64 	%rd3, [_Z11sqsumKernelPfS_i_param_0];
	ld.param.u64 	%rd2, [_Z11sqsumKernelPfS_i_param_1];
	ld.param.u32 	%r38, [_Z11sqsumKernelPfS_i_param_2];
	cvta.to.global.u64 	%rd1, %rd3;
	mov.u32 	%r1, %tid.x;
	mov.u32 	%r39, %ctaid.x;
	mov.u32 	%r46, %ntid.x;
	mul.lo.s32 	%r40, %r46, %r39;
	shl.b32 	%r41, %r40, 5;
	add.s32 	%r3, %r41, %r1;
	setp.ge.s32 	%p1, %r3, %r38;
	mov.f32 	%f104, 0f00000000;
	@%p1 bra 	$L__BB0_2;
	mul.wide.s32 	%rd4, %r3, 4;
	add.s64 	%rd5, %rd1, %rd4;
	ld.global.f32 	%f66, [%rd5];
	fma.rn.f32 	%f104, %f66, %f66, 0f00000000;
$L__BB0_2:
	add.s32 	%r4, %r3, %r46;
	setp.ge.s32 	%p2, %r4, %r38;
	@%p2 bra 	$L__BB0_4;
	mul.wide.s32 	%rd6, %r4, 4;
	add.s64 	%rd7, %rd1, %rd6;
	ld.global.f32 	%f67, [%rd7];
	fma.rn.f32 	%f104, %f67, %f67, %f104;
$L__BB0_4:
	add.s32 	%r5, %r4, %r46;
	setp.ge.s32 	%p3, %r5, %r38;
	@%p3 bra 	$L__BB0_6;
	mul.wide.s32 	%rd8, %r5, 4;
	add.s64 	%rd9, %rd1, %rd8;
	ld.global.f32 	%f68, [%rd9];
	fma.rn.f32 	%f104, %f68, %f68, %f104;
$L__BB0_6:
	add.s32 	%r6, %r5, %r46;
	setp.ge.s32 	%p4, %r6, %r38;
	@%p4 bra 	$L__BB0_8;
	mul.wide.s32 	%rd10, %r6, 4;
	add.s64 	%rd11, %rd1, %rd10;
	ld.global.f32 	%f69, [%rd11];
	fma.rn.f32 	%f104, %f69, %f69, %f104;
$L__BB0_8:
	add.s32 	%r7, %r6, %r46;
	setp.ge.s32 	%p5, %r7, %r38;
	@%p5 bra 	$L__BB0_10;
	mul.wide.s32 	%rd12, %r7, 4;
	add.s64 	%rd13, %rd1, %rd12;
	ld.global.f32 	%f70, [%rd13];
	fma.rn.f32 	%f104, %f70, %f70, %f104;
$L__BB0_10:
	add.s32 	%r8, %r7, %r46;
	setp.ge.s32 	%p6, %r8, %r38;
	@%p6 bra 	$L__BB0_12;
	mul.wide.s32 	%rd14, %r8, 4;
	add.s64 	%rd15, %rd1, %rd14;
	ld.global.f32 	%f71, [%rd15];
	fma.rn.f32 	%f104, %f71, %f71, %f104;
$L__BB0_12:
	add.s32 	%r9, %r8, %r46;
	setp.ge.s32 	%p7, %r9, %r38;
	@%p7 bra 	$L__BB0_14;
	mul.wide.s32 	%rd16, %r9, 4;
	add.s64 	%rd17, %rd1, %rd16;
	ld.global.f32 	%f72, [%rd17];
	fma.rn.f32 	%f104, %f72, %f72, %f104;
$L__BB0_14:
	add.s32 	%r10, %r9, %r46;
	setp.ge.s32 	%p8, %r10, %r38;
	@%p8 bra 	$L__BB0_16;
	mul.wide.s32 	%rd18, %r10, 4;
	add.s64 	%rd19, %rd1, %rd18;
	ld.global.f32 	%f73, [%rd19];
	fma.rn.f32 	%f104, %f73, %f73, %f104;
$L__BB0_16:
	add.s32 	%r11, %r10, %r46;
	setp.ge.s32 	%p9, %r11, %r38;
	@%p9 bra 	$L__BB0_18;
	mul.wide.s32 	%rd20, %r11, 4;
	add.s64 	%rd21, %rd1, %rd20;
	ld.global.f32 	%f74, [%rd21];
	fma.rn.f32 	%f104, %f74, %f74, %f104;
$L__BB0_18:
	add.s32 	%r12, %r11, %r46;
	setp.ge.s32 	%p10, %r12, %r38;
	@%p10 bra 	$L__BB0_20;
	mul.wide.s32 	%rd22, %r12, 4;
	add.s64 	%rd23, %rd1, %rd22;
	ld.global.f32 	%f75, [%rd23];
	fma.rn.f32 	%f104, %f75, %f75, %f104;
$L__BB0_20:
	add.s32 	%r13, %r12, %r46;
	setp.ge.s32 	%p11, %r13, %r38;
	@%p11 bra 	$L__BB0_22;
	mul.wide.s32 	%rd24, %r13, 4;
	add.s64 	%rd25, %rd1, %rd24;
	ld.global.f32 	%f76, [%rd25];
	fma.rn.f32 	%f104, %f76, %f76, %f104;
$L__BB0_22:
	add.s32 	%r14, %r13, %r46;
	setp.ge.s32 	%p12, %r14, %r38;
	@%p12 bra 	$L__BB0_24;
	mul.wide.s32 	%rd26, %r14, 4;
	add.s64 	%rd27, %rd1, %rd26;
	ld.global.f32 	%f77, [%rd27];
	fma.rn.f32 	%f104, %f77, %f77, %f104;
$L__BB0_24:
	add.s32 	%r15, %r14, %r46;
	setp.ge.s32 	%p13, %r15, %r38;
	@%p13 bra 	$L__BB0_26;
	mul.wide.s32 	%rd28, %r15, 4;
	add.s64 	%rd29, %rd1, %rd28;
	ld.global.f32 	%f78, [%rd29];
	fma.rn.f32 	%f104, %f78, %f78, %f104;
$L__BB0_26:
	add.s32 	%r16, %r15, %r46;
	setp.ge.s32 	%p14, %r16, %r38;
	@%p14 bra 	$L__BB0_28;
	mul.wide.s32 	%rd30, %r16, 4;
	add.s64 	%rd31, %rd1, %rd30;
	ld.global.f32 	%f79, [%rd31];
	fma.rn.f32 	%f104, %f79, %f79, %f104;
$L__BB0_28:
	add.s32 	%r17, %r16, %r46;
	setp.ge.s32 	%p15, %r17, %r38;
	@%p15 bra 	$L__BB0_30;
	mul.wide.s32 	%rd32, %r17, 4;
	add.s64 	%rd33, %rd1, %rd32;
	ld.global.f32 	%f80, [%rd33];
	fma.rn.f32 	%f104, %f80, %f80, %f104;
$L__BB0_30:
	add.s32 	%r18, %r17, %r46;
	setp.ge.s32 	%p16, %r18, %r38;
	@%p16 bra 	$L__BB0_32;
	mul.wide.s32 	%rd34, %r18, 4;
	add.s64 	%rd35, %rd1, %rd34;
	ld.global.f32 	%f81, [%rd35];
	fma.rn.f32 	%f104, %f81, %f81, %f104;
$L__BB0_32:
	add.s32 	%r19, %r18, %r46;
	setp.ge.s32 	%p17, %r19, %r38;
	@%p17 bra 	$L__BB0_34;
	mul.wide.s32 	%rd36, %r19, 4;
	add.s64 	%rd37, %rd1, %rd36;
	ld.global.f32 	%f82, [%rd37];
	fma.rn.f32 	%f104, %f82, %f82, %f104;
$L__BB0_34:
	add.s32 	%r20, %r19, %r46;
	setp.ge.s32 	%p18, %r20, %r38;
	@%p18 bra 	$L__BB0_36;
	mul.wide.s32 	%rd38, %r20, 4;
	add.s64 	%rd39, %rd1, %rd38;
	ld.global.f32 	%f83, [%rd39];
	fma.rn.f32 	%f104, %f83, %f83, %f104;
$L__BB0_36:
	add.s32 	%r21, %r20, %r46;
	setp.ge.s32 	%p19, %r21, %r38;
	@%p19 bra 	$L__BB0_38;
	mul.wide.s32 	%rd40, %r21, 4;
	add.s64 	%rd41, %rd1, %rd40;
	ld.global.f32 	%f84, [%rd41];
	fma.rn.f32 	%f104, %f84, %f84, %f104;
$L__BB0_38:
	add.s32 	%r22, %r21, %r46;
	setp.ge.s32 	%p20, %r22, %r38;
	@%p20 bra 	$L__BB0_40;
	mul.wide.s32 	%rd42, %r22, 4;
	add.s64 	%rd43, %rd1, %rd42;
	ld.global.f32 	%f85, [%rd43];
	fma.rn.f32 	%f104, %f85, %f85, %f104;
$L__BB0_40:
	add.s32 	%r23, %r22, %r46;
	setp.ge.s32 	%p21, %r23, %r38;
	@%p21 bra 	$L__BB0_42;
	mul.wide.s32 	%rd44, %r23, 4;
	add.s64 	%rd45, %rd1, %rd44;
	ld.global.f32 	%f86, [%rd45];
	fma.rn.f32 	%f104, %f86, %f86, %f104;
$L__BB0_42:
	add.s32 	%r24, %r23, %r46;
	setp.ge.s32 	%p22, %r24, %r38;
	@%p22 bra 	$L__BB0_44;
	mul.wide.s32 	%rd46, %r24, 4;
	add.s64 	%rd47, %rd1, %rd46;
	ld.global.f32 	%f87, [%rd47];
	fma.rn.f32 	%f104, %f87, %f87, %f104;
$L__BB0_44:
	add.s32 	%r25, %r24, %r46;
	setp.ge.s32 	%p23, %r25, %r38;
	@%p23 bra 	$L__BB0_46;
	mul.wide.s32 	%rd48, %r25, 4;
	add.s64 	%rd49, %rd1, %rd48;
	ld.global.f32 	%f88, [%rd49];
	fma.rn.f32 	%f104, %f88, %f88, %f104;
$L__BB0_46:
	add.s32 	%r26, %r25, %r46;
	setp.ge.s32 	%p24, %r26, %r38;
	@%p24 bra 	$L__BB0_48;
	mul.wide.s32 	%rd50, %r26, 4;
	add.s64 	%rd51, %rd1, %rd50;
	ld.global.f32 	%f89, [%rd51];
	fma.rn.f32 	%f104, %f89, %f89, %f104;
$L__BB0_48:
	add.s32 	%r27, %r26, %r46;
	setp.ge.s32 	%p25, %r27, %r38;
	@%p25 bra 	$L__BB0_50;
	mul.wide.s32 	%rd52, %r27, 4;
	add.s64 	%rd53, %rd1, %rd52;
	ld.global.f32 	%f90, [%rd53];
	fma.rn.f32 	%f104, %f90, %f90, %f104;
$L__BB0_50:
	add.s32 	%r28, %r27, %r46;
	setp.ge.s32 	%p26, %r28, %r38;
	@%p26 bra 	$L__BB0_52;
	mul.wide.s32 	%rd54, %r28, 4;
	add.s64 	%rd55, %rd1, %rd54;
	ld.global.f32 	%f91, [%rd55];
	fma.rn.f32 	%f104, %f91, %f91, %f104;
$L__BB0_52:
	add.s32 	%r29, %r28, %r46;
	setp.ge.s32 	%p27, %r29, %r38;
	@%p27 bra 	$L__BB0_54;
	mul.wide.s32 	%rd56, %r29, 4;
	add.s64 	%rd57, %rd1, %rd56;
	ld.global.f32 	%f92, [%rd57];
	fma.rn.f32 	%f104, %f92, %f92, %f104;
$L__BB0_54:
	add.s32 	%r30, %r29, %r46;
	setp.ge.s32 	%p28, %r30, %r38;
	@%p28 bra 	$L__BB0_56;
	mul.wide.s32 	%rd58, %r30, 4;
	add.s64 	%rd59, %rd1, %rd58;
	ld.global.f32 	%f93, [%rd59];
	fma.rn.f32 	%f104, %f93, %f93, %f104;
$L__BB0_56:
	add.s32 	%r31, %r30, %r46;
	setp.ge.s32 	%p29, %r31, %r38;
	@%p29 bra 	$L__BB0_58;
	mul.wide.s32 	%rd60, %r31, 4;
	add.s64 	%rd61, %rd1, %rd60;
	ld.global.f32 	%f94, [%rd61];
	fma.rn.f32 	%f104, %f94, %f94, %f104;
$L__BB0_58:
	add.s32 	%r32, %r31, %r46;
	setp.ge.s32 	%p30, %r32, %r38;
	@%p30 bra 	$L__BB0_60;
	mul.wide.s32 	%rd62, %r32, 4;
	add.s64 	%rd63, %rd1, %rd62;
	ld.global.f32 	%f95, [%rd63];
	fma.rn.f32 	%f104, %f95, %f95, %f104;
$L__BB0_60:
	add.s32 	%r33, %r32, %r46;
	setp.ge.s32 	%p31, %r33, %r38;
	@%p31 bra 	$L__BB0_62;
	mul.wide.s32 	%rd64, %r33, 4;
	add.s64 	%rd65, %rd1, %rd64;
	ld.global.f32 	%f96, [%rd65];
	fma.rn.f32 	%f104, %f96, %f96, %f104;
$L__BB0_62:
	add.s32 	%r34, %r33, %r46;
	setp.ge.s32 	%p32, %r34, %r38;
	@%p32 bra 	$L__BB0_64;
	mul.wide.s32 	%rd66, %r34, 4;
	add.s64 	%rd67, %rd1, %rd66;
	ld.global.f32 	%f97, [%rd67];
	fma.rn.f32 	%f104, %f97, %f97, %f104;
$L__BB0_64:
	shl.b32 	%r42, %r1, 2;
	mov.u32 	%r43, _ZZ11sqsumKernelPfS_iE5sdata;
	add.s32 	%r35, %r43, %r42;
	st.shared.f32 	[%r35], %f104;
	bar.sync 	0;
	setp.lt.u32 	%p33, %r46, 2;
	@%p33 bra 	$L__BB0_68;
$L__BB0_65:
	shr.u32 	%r37, %r46, 1;
	setp.ge.u32 	%p34, %r1, %r37;
	@%p34 bra 	$L__BB0_67;
	shl.b32 	%r44, %r37, 2;
	add.s32 	%r45, %r35, %r44;
	ld.shared.f32 	%f98, [%r45];
	ld.shared.f32 	%f99, [%r35];
	add.f32 	%f100, %f98, %f99;
	st.shared.f32 	[%r35], %f100;
$L__BB0_67:
	bar.sync 	0;
	setp.gt.u32 	%p35, %r46, 3;
	mov.u32 	%r46, %r37;
	@%p35 bra 	$L__BB0_65;
$L__BB0_68:
	setp.ne.s32 	%p36, %r1, 0;
	@%p36 bra 	$L__BB0_70;
	ld.shared.f32 	%f101, [_ZZ11sqsumKernelPfS_iE5sdata];
	cvta.to.global.u64 	%rd68, %rd2;
	atom.global.add.f32 	%f102, [%rd68], %f101;
$L__BB0_70:
	ret;

}
	// .globl	_Z22rms_norm_vector_kernelPfS_S_S_if
.visible .entry _Z22rms_norm_vector_kernelPfS_S_S_if(
	.param .u64 .ptr .align 1 _Z22rms_norm_vector_kernelPfS_S_S_if_param_0,
	.param .u64 .ptr .align 1 _Z22rms_norm_vector_kernelPfS_S_S_if_param_1,
	.param .u64 .ptr .align 1 _Z22rms_norm_vector_kernelPfS_S_S_if_param_2,
	.param .u64 .ptr .align 1 _Z22rms_norm_vector_kernelPfS_S_S_if_param_3,
	.param .u32 _Z22rms_norm_vector_kernelPfS_S_S_if_param_4,
	.param .f32 _Z22rms_norm_vector_kernelPfS_S_S_if_param_5
)
{
	.reg .pred 	%p<2>;
	.reg .b32 	%r<6>;
	.reg .b32 	%f<11>;
	.reg .b64 	%rd<13>;

	ld.param.u64 	%rd1, [_Z22rms_norm_vector_kernelPfS_S_S_if_param_0];
	ld.param.u64 	%rd2, [_Z22rms_norm_vector_kernelPfS_S_S_if_param_1];
	ld.param.u64 	%rd3, [_Z22rms_norm_vector_kernelPfS_S_S_if_param_2];
	ld.param.u64 	%rd4, [_Z22rms_norm_vector_kernelPfS_S_S_if_param_3];
	ld.param.u32 	%r2, [_Z22rms_norm_vector_kernelPfS_S_S_if_param_4];
	ld.param.f32 	%f2, [_Z22rms_norm_vector_kernelPfS_S_S_if_param_5];
	cvta.to.global.u64 	%rd5, %rd4;
	ld.global.f32 	%f3, [%rd5];
	cvt.rn.f32.s32 	%f4, %r2;
	div.rn.f32 	%f5, %f3, %f4;
	add.f32 	%f1, %f2, %f5;
	mov.u32 	%r3, %ctaid.x;
	mov.u32 	%r4, %ntid.x;
	mov.u32 	%r5, %tid.x;
	mad.lo.s32 	%r1, %r3, %r4, %r5;
	setp.ge.s32 	%p1, %r1, %r2;
	@%p1 bra 	$L__BB1_2;
	cvta.to.global.u64 	%rd6, %rd1;
	cvta.to.global.u64 	%rd7, %rd2;
	cvta.to.global.u64 	%rd8, %rd3;
	sqrt.rn.f32 	%f6, %f1;
	mul.wide.s32 	%rd9, %r1, 4;
	add.s64 	%rd10, %rd6, %rd9;
	ld.global.f32 	%f7, [%rd10];
	div.rn.f32 	%f8, %f7, %f6;
	add.s64 	%rd11, %rd7, %rd9;
	ld.global.f32 	%f9, [%rd11];
	mul.f32 	%f10, %f8, %f9;
	add.s64 	%rd12, %rd8, %rd9;
	st.global.f32 	[%rd12], %f10;
$L__BB1_2:
	ret;

}


// ===== COMPILED SASS (sm_100) =====

	.target	sm_100

	.elftype	@"ET_EXEC"


//--------------------- .note.nv.tkinfo           --------------------------
	.section	.note.nv.tkinfo,"",@"SHT_NOTE"
	.sectionflags	@"SHF_NOTE_NV_TKINFO"
	.tkinfo
        /*0018*/ 	.word	0x00000002
        /*0030*/ 	.string	""
        /*0030*/ 	.string	"ptxas"
        /*0030*/ 	.string	"Cuda compilation tools, release 13.0, V13.0.88"
        /*0030*/ 	.string	"Build cuda_13.0.r13.0/compiler.36424714_0"
        /*0030*/ 	.string	"-arch sm_100 -m 64 "



//--------------------- .note.nv.cuinfo           --------------------------
	.section	.note.nv.cuinfo,"",@"SHT_NOTE"
	.sectionflags	@"SHF_NOTE_NV_CUINFO"
        /*0018*/ 	.short	0x0002
        /*001a*/ 	.short	0x0064
        /*001c*/ 	.short	0x0082
	.zero		2


//--------------------- .nv.info                  --------------------------
	.section	.nv.info,"",@"SHT_CUDA_INFO"
	.align	4


	//----- nvinfo : EIATTR_REGCOUNT
	.align		4
        /*0000*/ 	.byte	0x04, 0x2f
        /*0002*/ 	.short	(.L_1 - .L_0)
	.align		4
.L_0:
        /*0004*/ 	.word	index@(_Z11sqsumKernelPfS_i)
        /*0008*/ 	.word	0x0000001c


	//----- nvinfo : EIATTR_FRAME_SIZE
	.align		4
.L_1:
        /*000c*/ 	.byte	0x04, 0x11
        /*000e*/ 	.short	(.L_3 - .L_2)
	.align		4
.L_2:
        /*0010*/ 	.word	index@(_Z11sqsumKernelPfS_i)
        /*0014*/ 	.word	0x00000000


	//----- nvinfo : EIATTR_REGCOUNT
	.align		4
.L_3:
        /*0018*/ 	.byte	0x04, 0x2f
        /*001a*/ 	.short	(.L_5 - .L_4)
	.align		4
.L_4:
        /*001c*/ 	.word	index@(_Z22rms_norm_vector_kernelPfS_S_S_if)
        /*0020*/ 	.word	0x0000000f


	//----- nvinfo : EIATTR_FRAME_SIZE
	.align		4
.L_5:
        /*0024*/ 	.byte	0x04, 0x11
        /*0026*/ 	.short	(.L_7 - .L_6)
	.align		4
.L_6:
        /*0028*/ 	.word	index@($__internal_1_$__cuda_sm3x_div_rn_noftz_f32_slowpath)
        /*002c*/ 	.word	0x00000000


	//----- nvinfo : EIATTR_FRAME_SIZE
	.align		4
.L_7:
        /*0030*/ 	.byte	0x04, 0x11
        /*0032*/ 	.short	(.L_9 - .L_8)
	.align		4
.L_8:
        /*0034*/ 	.word	index@($__internal_0_$__cuda_sm20_sqrt_rn_f32_slowpath)
        /*0038*/ 	.word	0x00000000


	//----- nvinfo : EIATTR_FRAME_SIZE
	.align		4
.L_9:
        /*003c*/ 	.byte	0x04, 0x11
        /*003e*/ 	.short	(.L_11 - .L_10)
	.align		4
.L_10:
        /*0040*/ 	.word	index@(_Z22rms_norm_vector_kernelPfS_S_S_if)
        /*0044*/ 	.word	0x00000000


	//----- nvinfo : EIATTR_MIN_STACK_SIZE
	.align		4
.L_11:
        /*0048*/ 	.byte	0x04, 0x12
        /*004a*/ 	.short	(.L_13 - .L_12)
	.align		4
.L_12:
        /*004c*/ 	.word	index@(_Z22rms_norm_vector_kernelPfS_S_S_if)
        /*0050*/ 	.word	0x00000000


	//----- nvinfo : EIATTR_MIN_STACK_SIZE
	.align		4
.L_13:
        /*0054*/ 	.byte	0x04, 0x12
        /*0056*/ 	.short	(.L_15 - .L_14)
	.align		4
.L_14:
        /*0058*/ 	.word	index@(_Z11sqsumKernelPfS_i)
        /*005c*/ 	.word	0x00000000
.L_15:


//--------------------- .nv.compat                --------------------------
	.section	.nv.compat,"",@"SHT_CUDA_COMPAT_INFO"
	.align	4
        /*0000*/ 	.byte	0x02, 0x09, 0x00, 0x00, 0x02, 0x02, 0x01, 0x00, 0x02, 0x05, 0x05, 0x00, 0x03, 0x07, 0x01, 0x01
        /*0010*/ 	.byte	0x02, 0x03, 0x00, 0x00, 0x02, 0x06, 0x01, 0x00, 0x04, 0x0b, 0x08, 0x00, 0x01, 0x00, 0x00, 0x00
        /*0020*/ 	.byte	0x00, 0x00, 0x00, 0x00


//--------------------- .nv.info._Z22rms_norm_vector_kernelPfS_S_S_if --------------------------
	.section	.nv.info._Z22rms_norm_vector_kernelPfS_S_S_if,"",@"SHT_CUDA_INFO"
	.sectionflags	@""
	.align	4


	//----- nvinfo : EIATTR_CUDA_API_VERSION
	.align		4
        /*0000*/ 	.byte	0x04, 0x37
        /*0002*/ 	.short	(.L_17 - .L_16)
.L_16:
        /*0004*/ 	.word	0x00000082


	//----- nvinfo : EIATTR_KPARAM_INFO
	.align		4
.L_17:
        /*0008*/ 	.byte	0x04, 0x17
        /*000a*/ 	.short	(.L_19 - .L_18)
.L_18:
        /*000c*/ 	.word	0x00000000
        /*0010*/ 	.short	0x0005
        /*0012*/ 	.short	0x0024
        /*0014*/ 	.byte	0x00, 0xf0, 0x11, 0x00


	//----- nvinfo : EIATTR_KPARAM_INFO
	.align		4
.L_19:
        /*0018*/ 	.byte	0x04, 0x17
        /*001a*/ 	.short	(.L_21 - .L_20)
.L_20:
        /*001c*/ 	.word	0x00000000
        /*0020*/ 	.short	0x0004
        /*0022*/ 	.short	0x0020
        /*0024*/ 	.byte	0x00, 0xf0, 0x11, 0x00


	//----- nvinfo : EIATTR_KPARAM_INFO
	.align		4
.L_21:
        /*0028*/ 	.byte	0x04, 0x17
        /*002a*/ 	.short	(.L_23 - .L_22)
.L_22:
        /*002c*/ 	.word	0x00000000
        /*0030*/ 	.short	0x0003
        /*0032*/ 	.short	0x0018
        /*0034*/ 	.byte	0x00, 0xf5, 0x21, 0x00


	//----- nvinfo : EIATTR_KPARAM_INFO
	.align		4
.L_23:
        /*0038*/ 	.byte	0x04, 0x17
        /*003a*/ 	.short	(.L_25 - .L_24)
.L_24:
        /*003c*/ 	.word	0x00000000
        /*0040*/ 	.short	0x0002
        /*0042*/ 	.short	0x0010
        /*0044*/ 	.byte	0x00, 0xf5, 0x21, 0x00


	//----- nvinfo : EIATTR_KPARAM_INFO
	.align		4
.L_25:
        /*0048*/ 	.byte	0x04, 0x17
        /*004a*/ 	.short	(.L_27 - .L_26)
.L_26:
        /*004c*/ 	.word	0x00000000
        /*0050*/ 	.short	0x0001
        /*0052*/ 	.short	0x0008
        /*0054*/ 	.byte	0x00, 0xf5, 0x21, 0x00


	//----- nvinfo : EIATTR_KPARAM_INFO
	.align		4
.L_27:
        /*0058*/ 	.byte	0x04, 0x17
        /*005a*/ 	.short	(.L_29 - .L_28)
.L_28:
        /*005c*/ 	.word	0x00000000
        /*0060*/ 	.short	0x0000
        /*0062*/ 	.short	0x0000
        /*0064*/ 	.byte	0x00, 0xf5, 0x21, 0x00


	//----- nvinfo : EIATTR_SPARSE_MMA_MASK
	.align		4
.L_29:
        /*0068*/ 	.byte	0x03, 0x50
        /*006a*/ 	.short	0x0000


	//----- nvinfo : EIATTR_MAXREG_COUNT
	.align		4
        /*006c*/ 	.byte	0x03, 0x1b
        /*006e*/ 	.short	0x00ff


	//----- nvinfo : EIATTR_MERCURY_ISA_VERSION
	.align		4
        /*0070*/ 	.byte	0x03, 0x5f
        /*0072*/ 	.short	0x0101


	//----- nvinfo : EIATTR_VRC_CTA_INIT_COUNT
	.align		4
        /*0074*/ 	.byte	0x02, 0x4a
	.zero		1
	.zero		1


	//----- nvinfo : EIATTR_EXIT_INSTR_OFFSETS
	.align		4
        /*0078*/ 	.byte	0x04, 0x1c
        /*007a*/ 	.short	(.L_31 - .L_30)


	//   ....[0]....
.L_30:
        /*007c*/ 	.word	0x00000180


	//   ....[1]....
        /*0080*/ 	.word	0x000003d0


	//----- nvinfo : EIATTR_CRS_STACK_SIZE
	.align		4
.L_31:
        /*0084*/ 	.byte	0x04, 0x1e
        /*0086*/ 	.short	(.L_33 - .L_32)
.L_32:
        /*0088*/ 	.word	0x00000000


	//----- nvinfo : EIATTR_CBANK_PARAM_SIZE
	.align		4
.L_33:
        /*008c*/ 	.byte	0x03, 0x19
        /*008e*/ 	.short	0x0028


	//----- nvinfo : EIATTR_PARAM_CBANK
	.align		4
        /*0090*/ 	.byte	0x04, 0x0a
        /*0092*/ 	.short	(.L_35 - .L_34)
	.align		4
.L_34:
        /*0094*/ 	.word	index@(.nv.constant0._Z22rms_norm_vector_kernelPfS_S_S_if)
        /*0098*/ 	.short	0x0380
        /*009a*/ 	.short	0x0028


	//----- nvinfo : EIATTR_SW_WAR
	.align		4
.L_35:
        /*009c*/ 	.byte	0x04, 0x36
        /*009e*/ 	.short	(.L_37 - .L_36)
.L_36:
        /*00a0*/ 	.word	0x00000008
.L_37:


//--------------------- .nv.info._Z11sqsumKernelPfS_i --------------------------
	.section	.nv.info._Z11sqsumKernelPfS_i,"",@"SHT_CUDA_INFO"
	.sectionflags	@""
	.align	4


	//----- nvinfo : EIATTR_CUDA_API_VERSION
	.align		4
        /*0000*/ 	.byte	0x04, 0x37
        /*0002*/ 	.short	(.L_39 - .L_38)
.L_38:
        /*0004*/ 	.word	0x00000082


	//----- nvinfo : EIATTR_KPARAM_INFO
	.align		4
.L_39:
        /*0008*/ 	.byte	0x04, 0x17
        /*000a*/ 	.short	(.L_41 - .L_40)
.L_40:
        /*000c*/ 	.word	0x00000000
        /*0010*/ 	.short	0x0002
        /*0012*/ 	.short	0x0010
        /*0014*/ 	.byte	0x00, 0xf0, 0x11, 0x00


	//----- nvinfo : EIATTR_KPARAM_INFO
	.align		4
.L_41:
        /*0018*/ 	.byte	0x04, 0x17
        /*001a*/ 	.short	(.L_43 - .L_42)
.L_42:
        /*001c*/ 	.word	0x00000000
        /*0020*/ 	.short	0x0001
        /*0022*/ 	.short	0x0008
        /*0024*/ 	.byte	0x00, 0xf5, 0x21, 0x00


	//----- nvinfo : EIATTR_KPARAM_INFO
	.align		4
.L_43:
        /*0028*/ 	.byte	0x04, 0x17
        /*002a*/ 	.short	(.L_45 - .L_44)
.L_44:
        /*002c*/ 	.word	0x00000000
        /*0030*/ 	.short	0x0000
        /*0032*/ 	.short	0x0000
        /*0034*/ 	.byte	0x00, 0xf5, 0x21, 0x00


	//----- nvinfo : EIATTR_SPARSE_MMA_MASK
	.align		4
.L_45:
        /*0038*/ 	.byte	0x03, 0x50
        /*003a*/ 	.short	0x0000


	//----- nvinfo : EIATTR_MAXREG_COUNT
	.align		4
        /*003c*/ 	.byte	0x03, 0x1b
        /*003e*/ 	.short	0x00ff


	//----- nvinfo : EIATTR_NUM_BARRIERS
	.align		4
        /*0040*/ 	.byte	0x02, 0x4c
        /*0042*/ 	.byte	0x01
	.zero		1


	//----- nvinfo : EIATTR_MERCURY_ISA_VERSION
	.align		4
        /*0044*/ 	.byte	0x03, 0x5f
        /*0046*/ 	.short	0x0101


	//----- nvinfo : EIATTR_VRC_CTA_INIT_COUNT
	.align		4
        /*0048*/ 	.byte	0x02, 0x4a
	.zero		1
	.zero		1


	//----- nvinfo : EIATTR_EXIT_INSTR_OFFSETS
	.align		4
        /*004c*/ 	.byte	0x04, 0x1c
        /*004e*/ 	.short	(.L_47 - .L_46)


	//   ....[0]....
.L_46:
        /*0050*/ 	.word	0x00000dc0


	//   ....[1]....
        /*0054*/ 	.word	0x00000e30


	//----- nvinfo : EIATTR_CBANK_PARAM_SIZE
	.align		4
.L_47:
        /*0058*/ 	.byte	0x03, 0x19
        /*005a*/ 	.short	0x0014


	//----- nvinfo : EIATTR_PARAM_CBANK
	.align		4
        /*005c*/ 	.byte	0x04, 0x0a
        /*005e*/ 	.short	(.L_49 - .L_48)
	.align		4
.L_48:
        /*0060*/ 	.word	index@(.nv.constant0._Z11sqsumKernelPfS_i)
        /*0064*/ 	.short	0x0380
        /*0066*/ 	.short	0x0014


	//----- nvinfo : EIATTR_SW_WAR
	.align		4
.L_49:
        /*0068*/ 	.byte	0x04, 0x36
        /*006a*/ 	.short	(.L_51 - .L_50)
.L_50:
        /*006c*/ 	.word	0x00000008
.L_51:


//--------------------- .nv.callgraph             --------------------------
	.section	.nv.callgraph,"",@"SHT_CUDA_CALLGRAPH"
	.align	4
	.sectionentsize	8
	.align		4
        /*0000*/ 	.word	0x00000000
	.align		4
        /*0004*/ 	.word	0xffffffff
	.align		4
        /*0008*/ 	.word	0x00000000
	.align		4
        /*000c*/ 	.word	0xfffffffe
	.align		4
        /*0010*/ 	.word	0x00000000
	.align		4
        /*0014*/ 	.word	0xfffffffd
	.align		4
        /*0018*/ 	.word	0x00000000
	.align		4
        /*001c*/ 	.word	0xfffffffc


//--------------------- .text._Z22rms_norm_vector_kernelPfS_S_S_if --------------------------
	.section	.text._Z22rms_norm_vector_kernelPfS_S_S_if,"ax",@progbits
	.align	128
        .global         _Z22rms_norm_vector_kernelPfS_S_S_if
        .type           _Z22rms_norm_vector_kernelPfS_S_S_if,@function
        .size           _Z22rms_norm_vector_kernelPfS_S_S_if,(.L_x_23 - _Z22rms_norm_vector_kernelPfS_S_S_if)
        .other          _Z22rms_norm_vector_kernelPfS_S_S_if,@"STO_CUDA_ENTRY STV_DEFAULT"
_Z22rms_norm_vector_kernelPfS_S_S_if:
.text._Z22rms_norm_vector_kernelPfS_S_S_if:
[----:B------:R-:W-:Y:S08]  /*0000*/  LDC R1, c[0x0][0x37c] ;  /* 0x0000df00ff017b82 */ /* 0x000ff00000000800 */
[----:B------:R-:W0:Y:S01]  /*0010*/  LDC.64 R2, c[0x0][0x398] ;  /* 0x0000e600ff027b82 */ /* 0x000e220000000a00 */
[----:B------:R-:W0:Y:S01]  /*0020*/  LDCU.64 UR4, c[0x0][0x358] ;  /* 0x00006b00ff0477ac */ /* 0x000e220008000a00 */
[----:B------:R-:W1:Y:S01]  /*0030*/  LDCU UR6, c[0x0][0x3a0] ;  /* 0x00007400ff0677ac */ /* 0x000e620008000800 */
[----:B0-----:R1:W2:Y:S02]  /*0040*/  LDG.E R0, desc[UR4][R2.64] ;  /* 0x0000000402007981 */ /* 0x0012a4000c1e1900 */
[----:B-1----:R-:W-:-:S04]  /*0050*/  I2FP.F32.S32 R3, UR6 ;  /* 0x0000000600037c45 */ /* 0x002fc80008201400 */
[----:B------:R-:W0:Y:S02]  /*0060*/  MUFU.RCP R4, R3 ;  /* 0x0000000300047308 */ /* 0x000e240000001000 */
[----:B0-----:R-:W-:-:S04]  /*0070*/  FFMA R5, -R3, R4, 1 ;  /* 0x3f80000003057423 */ /* 0x001fc80000000104 */
[----:B------:R-:W-:Y:S02]  /*0080*/  FFMA R5, R4, R5, R4 ;  /* 0x0000000504057223 */ /* 0x000fe40000000004 */
[----:B--2---:R-:W0:Y:S02]  /*0090*/  FCHK P0, R0, R3 ;  /* 0x0000000300007302 */ /* 0x004e240000000000 */
[----:B------:R-:W-:-:S04]  /*00a0*/  FFMA R4, R0, R5, RZ ;  /* 0x0000000500047223 */ /* 0x000fc800000000ff */
[----:B------:R-:W-:-:S04]  /*00b0*/  FFMA R6, -R3, R4, R0 ;  /* 0x0000000403067223 */ /* 0x000fc80000000100 */
[----:B------:R-:W-:Y:S01]  /*00c0*/  FFMA R4, R5, R6, R4 ;  /* 0x0000000605047223 */ /* 0x000fe20000000004 */
[----:B0-----:R-:W-:Y:S06]  /*00d0*/  @!P0 BRA `(.L_x_0) ;  /* 0x00000000000c8947 */ /* 0x001fec0003800000 */
[----:B------:R-:W-:-:S07]  /*00e0*/  MOV R4, 0x100 ;  /* 0x0000010000047802 */ /* 0x000fce0000000f00 */
[----:B------:R-:W-:Y:S05]  /*00f0*/  CALL.REL.NOINC `($__internal_1_$__cuda_sm3x_div_rn_noftz_f32_slowpath) ;  /* 0x0000000400107944 */ /* 0x000fea0003c00000 */
[----:B------:R-:W-:-:S07]  /*0100*/  IMAD.MOV.U32 R4, RZ, RZ, R0 ;  /* 0x000000ffff047224 */ /* 0x000fce00078e0000 */
.L_x_0:
[----:B------:R-:W0:Y:S01]  /*0110*/  S2R R3, SR_TID.X ;  /* 0x0000000000037919 */ /* 0x000e220000002100 */
[----:B------:R-:W0:Y:S01]  /*0120*/  S2UR UR6, SR_CTAID.X ;  /* 0x00000000000679c3 */ /* 0x000e220000002500 */
[----:B------:R-:W1:Y:S07]  /*0130*/  LDCU.64 UR8, c[0x0][0x3a0] ;  /* 0x00007400ff0877ac */ /* 0x000e6e0008000a00 */
[----:B------:R-:W0:Y:S01]  /*0140*/  LDC R2, c[0x0][0x360] ;  /* 0x0000d800ff027b82 */ /* 0x000e220000000800 */
[----:B-1----:R-:W-:Y:S01]  /*0150*/  FADD R0, R4, UR9 ;  /* 0x0000000904007e21 */ /* 0x002fe20008000000 */
[----:B0-----:R-:W-:-:S05]  /*0160*/  IMAD R2, R2, UR6, R3 ;  /* 0x0000000602027c24 */ /* 0x001fca000f8e0203 */
[----:B------:R-:W-:-:S13]  /*0170*/  ISETP.GE.AND P0, PT, R2, UR8, PT ;  /* 0x0000000802007c0c */ /* 0x000fda000bf06270 */
[----:B------:R-:W-:Y:S05]  /*0180*/  @P0 EXIT ;  /* 0x000000000000094d */ /* 0x000fea0003800000 */
[----:B------:R-:W-:Y:S01]  /*0190*/  VIADD R3, R0, 0xf3000000 ;  /* 0xf300000000037836 */ /* 0x000fe20000000000 */
[----:B------:R0:W1:Y:S01]  /*01a0*/  MUFU.RSQ R5, R0 ;  /* 0x0000000000057308 */ /* 0x0000620000001400 */
[----:B------:R-:W-:Y:S03]  /*01b0*/  BSSY.RECONVERGENT B0, `(.L_x_1) ;  /* 0x000000a000007945 */ /* 0x000fe60003800200 */
[----:B------:R-:W-:-:S13]  /*01c0*/  ISETP.GT.U32.AND P0, PT, R3, 0x727fffff, PT ;  /* 0x727fffff0300780c */ /* 0x000fda0003f04070 */
[----:B01----:R-:W-:Y:S05]  /*01d0*/  @!P0 BRA `(.L_x_2) ;  /* 0x00000000000c8947 */ /* 0x003fea0003800000 */
[----:B------:R-:W-:-:S07]  /*01e0*/  MOV R8, 0x200 ;  /* 0x0000020000087802 */ /* 0x000fce0000000f00 */
[----:B------:R-:W-:Y:S05]  /*01f0*/  CALL.REL.NOINC `($__internal_0_$__cuda_sm20_sqrt_rn_f32_slowpath) ;  /* 0x0000000000787944 */ /* 0x000fea0003c00000 */
[----:B------:R-:W-:Y:S05]  /*0200*/  BRA `(.L_x_3) ;  /* 0x0000000000107947 */ /* 0x000fea0003800000 */
.L_x_2:
[----:B------:R-:W-:Y:S01]  /*0210*/  FMUL.FTZ R3, R0, R5 ;  /* 0x0000000500037220 */ /* 0x000fe20000410000 */
[----:B------:R-:W-:-:S03]  /*0220*/  FMUL.FTZ R4, R5, 0.5 ;  /* 0x3f00000005047820 */ /* 0x000fc60000410000 */
[----:B------:R-:W-:-:S04]  /*0230*/  FFMA R0, -R3, R3, R0 ;  /* 0x0000000303007223 */ /* 0x000fc80000000100 */
[----:B------:R-:W-:-:S07]  /*0240*/  FFMA R3, R0, R4, R3 ;  /* 0x0000000400037223 */ /* 0x000fce0000000003 */
.L_x_3:
[----:B------:R-:W-:Y:S05]  /*0250*/  BSYNC.RECONVERGENT B0 ;  /* 0x0000000000007941 */ /* 0x000fea0003800200 */
.L_x_1:
[----:B------:R-:W0:Y:S02]  /*0260*/  LDC.64 R4, c[0x0][0x380] ;  /* 0x0000e000ff047b82 */ /* 0x000e240000000a00 */
[----:B0-----:R-:W-:-:S05]  /*0270*/  IMAD.WIDE R4, R2, 0x4, R4 ;  /* 0x0000000402047825 */ /* 0x001fca00078e0204 */
[----:B------:R-:W2:Y:S01]  /*0280*/  LDG.E R0, desc[UR4][R4.64] ;  /* 0x0000000404007981 */ /* 0x000ea2000c1e1900 */
[----:B------:R-:W0:Y:S01]  /*0290*/  MUFU.RCP R6, R3 ;  /* 0x0000000300067308 */ /* 0x000e220000001000 */
[----:B------:R-:W-:Y:S01]  /*02a0*/  BSSY.RECONVERGENT B0, `(.L_x_4) ;  /* 0x000000b000007945 */ /* 0x000fe20003800200 */
[----:B0-----:R-:W-:-:S04]  /*02b0*/  FFMA R7, R6, -R3, 1 ;  /* 0x3f80000006077423 */ /* 0x001fc80000000803 */
[----:B------:R-:W-:Y:S02]  /*02c0*/  FFMA R7, R6, R7, R6 ;  /* 0x0000000706077223 */ /* 0x000fe40000000006 */
[----:B--2---:R-:W0:Y:S02]  /*02d0*/  FCHK P0, R0, R3 ;  /* 0x0000000300007302 */ /* 0x004e240000000000 */
[----:B------:R-:W-:-:S04]  /*02e0*/  FFMA R6, R0, R7, RZ ;  /* 0x0000000700067223 */ /* 0x000fc800000000ff */
[----:B------:R-:W-:-:S04]  /*02f0*/  FFMA R8, R6, -R3, R0 ;  /* 0x8000000306087223 */ /* 0x000fc80000000000 */
[----:B------:R-:W-:Y:S01]  /*0300*/  FFMA R8, R7, R8, R6 ;  /* 0x0000000807087223 */ /* 0x000fe20000000006 */
[----:B0-----:R-:W-:Y:S06]  /*0310*/  @!P0 BRA `(.L_x_5) ;  /* 0x00000000000c8947 */ /* 0x001fec0003800000 */
[----:B------:R-:W-:-:S07]  /*0320*/  MOV R4, 0x340 ;  /* 0x0000034000047802 */ /* 0x000fce0000000f00 */
[----:B------:R-:W-:Y:S05]  /*0330*/  CALL.REL.NOINC `($__internal_1_$__cuda_sm3x_div_rn_noftz_f32_slowpath) ;  /* 0x0000000000807944 */ /* 0x000fea0003c00000 */
[----:B------:R-:W-:-:S07]  /*0340*/  IMAD.MOV.U32 R8, RZ, RZ, R0 ;  /* 0x000000ffff087224 */ /* 0x000fce00078e0000 */
.L_x_5:
[----:B------:R-:W-:Y:S05]  /*0350*/  BSYNC.RECONVERGENT B0 ;  /* 0x0000000000007941 */ /* 0x000fea0003800200 */
.L_x_4:
[----:B------:R-:W0:Y:S08]  /*0360*/  LDC.64 R4, c[0x0][0x388] ;  /* 0x0000e200ff047b82 */ /* 0x000e300000000a00 */
[----:B------:R-:W1:Y:S01]  /*0370*/  LDC.64 R6, c[0x0][0x390] ;  /* 0x0000e400ff067b82 */ /* 0x000e620000000a00 */
[----:B0-----:R-:W-:-:S06]  /*0380*/  IMAD.WIDE R4, R2, 0x4, R4 ;  /* 0x0000000402047825 */ /* 0x001fcc00078e0204 */
[----:B------:R-:W2:Y:S01]  /*0390*/  LDG.E R5, desc[UR4][R4.64] ;  /* 0x0000000404057981 */ /* 0x000ea2000c1e1900 */
[----:B-1----:R-:W-:-:S04]  /*03a0*/  IMAD.WIDE R2, R2, 0x4, R6 ;  /* 0x0000000402027825 */ /* 0x002fc800078e0206 */
[----:B--2---:R-:W-:-:S05]  /*03b0*/  FMUL R7, R5, R8 ;  /* 0x0000000805077220 */ /* 0x004fca0000400000 */
[----:B------:R-:W-:Y:S01]  /*03c0*/  STG.E desc[UR4][R2.64], R7 ;  /* 0x0000000702007986 */ /* 0x000fe2000c101904 */
[----:B------:R-:W-:Y:S05]  /*03d0*/  EXIT ;  /* 0x000000000000794d */ /* 0x000fea0003800000 */
        .weak           $__internal_0_$__cuda_sm20_sqrt_rn_f32_slowpath
        .type           $__internal_0_$__cuda_sm20_sqrt_rn_f32_slowpath,@function
        .size           $__internal_0_$__cuda_sm20_sqrt_rn_f32_slowpath,($__internal_1_$__cuda_sm3x_div_rn_noftz_f32_slowpath - $__internal_0_$__cuda_sm20_sqrt_rn_f32_slowpath)
$__internal_0_$__cuda_sm20_sqrt_rn_f32_slowpath:
[----:B------:R-:W-:-:S13]  /*03e0*/  LOP3.LUT P0, RZ, R0, 0x7fffffff, RZ, 0xc0, !PT ;  /* 0x7fffffff00ff7812 */ /* 0x000fda000780c0ff */
[----:B------:R-:W-:Y:S01]  /*03f0*/  @!P0 IMAD.MOV.U32 R3, RZ, RZ, R0 ;  /* 0x000000ffff038224 */ /* 0x000fe200078e0000 */
[----:B------:R-:W-:Y:S06]  /*0400*/  @!P0 BRA `(.L_x_6) ;  /* 0x0000000000408947 */ /* 0x000fec0003800000 */
[----:B------:R-:W-:-:S13]  /*0410*/  FSETP.GEU.FTZ.AND P0, PT, R0, RZ, PT ;  /* 0x000000ff0000720b */ /* 0x000fda0003f1e000 */
[----:B------:R-:W-:Y:S01]  /*0420*/  @!P0 MOV R3, 0x7fffffff ;  /* 0x7fffffff00038802 */ /* 0x000fe20000000f00 */
[----:B------:R-:W-:Y:S06]  /*0430*/  @!P0 BRA `(.L_x_6) ;  /* 0x0000000000348947 */ /* 0x000fec0003800000 */
[----:B------:R-:W-:-:S13]  /*0440*/  FSETP.GTU.FTZ.AND P0, PT, |R0|, +INF , PT ;  /* 0x7f8000000000780b */ /* 0x000fda0003f1c200 */
[----:B------:R-:W-:Y:S01]  /*0450*/  @P0 FADD.FTZ R3, R0, 1 ;  /* 0x3f80000000030421 */ /* 0x000fe20000010000 */
[----:B------:R-:W-:Y:S06]  /*0460*/  @P0 BRA `(.L_x_6) ;  /* 0x0000000000280947 */ /* 0x000fec0003800000 */
[----:B------:R-:W-:-:S13]  /*0470*/  FSETP.NEU.FTZ.AND P0, PT, |R0|, +INF , PT ;  /* 0x7f8000000000780b */ /* 0x000fda0003f1d200 */
[----:B------:R-:W-:-:S04]  /*0480*/  @P0 FFMA R4, R0, 1.84467440737095516160e+19, RZ ;  /* 0x5f80000000040823 */ /* 0x000fc800000000ff */
[----:B------:R-:W0:Y:S02]  /*0490*/  @P0 MUFU.RSQ R3, R4 ;  /* 0x0000000400030308 */ /* 0x000e240000001400 */
[----:B0-----:R-:W-:Y:S01]  /*04a0*/  @P0 FMUL.FTZ R5, R4, R3 ;  /* 0x0000000304050220 */ /* 0x001fe20000410000 */
[----:B------:R-:W-:Y:S01]  /*04b0*/  @P0 FMUL.FTZ R7, R3, 0.5 ;  /* 0x3f00000003070820 */ /* 0x000fe20000410000 */
[----:B------:R-:W-:Y:S02]  /*04c0*/  @!P0 IMAD.MOV.U32 R3, RZ, RZ, R0 ;  /* 0x000000ffff038224 */ /* 0x000fe400078e0000 */
[----:B------:R-:W-:-:S04]  /*04d0*/  @P0 FADD.FTZ R6, -R5, -RZ ;  /* 0x800000ff05060221 */ /* 0x000fc80000010100 */
[----:B------:R-:W-:-:S04]  /*04e0*/  @P0 FFMA R6, R5, R6, R4 ;  /* 0x0000000605060223 */ /* 0x000fc80000000004 */
[----:B------:R-:W-:-:S04]  /*04f0*/  @P0 FFMA R6, R6, R7, R5 ;  /* 0x0000000706060223 */ /* 0x000fc80000000005 */
[----:B------:R-:W-:-:S07]  /*0500*/  @P0 FMUL.FTZ R3, R6, 2.3283064365386962891e-10 ;  /* 0x2f80000006030820 */ /* 0x000fce0000410000 */
.L_x_6:
[----:B------:R-:W-:Y:S02]  /*0510*/  IMAD.MOV.U32 R4, RZ, RZ, R8 ;  /* 0x000000ffff047224 */ /* 0x000fe400078e0008 */
[----:B------:R-:W-:-:S04]  /*0520*/  IMAD.MOV.U32 R5, RZ, RZ, 0x0 ;  /* 0x00000000ff057424 */ /* 0x000fc800078e00ff */
[----:B------:R-:W-:Y:S05]  /*0530*/  RET.REL.NODEC R4 `(_Z22rms_norm_vector_kernelPfS_S_S_if) ;  /* 0xfffffff804b07950 */ /* 0x000fea0003c3ffff */
        .weak           $__internal_1_$__cuda_sm3x_div_rn_noftz_f32_slowpath
        .type           $__internal_1_$__cuda_sm3x_div_rn_noftz_f32_slowpath,@function
        .size           $__internal_1_$__cuda_sm3x_div_rn_noftz_f32_slowpath,(.L_x_23 - $__internal_1_$__cuda_sm3x_div_rn_noftz_f32_slowpath)
$__internal_1_$__cuda_sm3x_div_rn_noftz_f32_slowpath:
[----:B------:R-:W-:Y:S01]  /*0540*/  SHF.R.U32.HI R6, RZ, 0x17, R3 ;  /* 0x00000017ff067819 */ /* 0x000fe20000011603 */
[----:B------:R-:W-:Y:S01]  /*0550*/  BSSY.RECONVERGENT B1, `(.L_x_7) ;  /* 0x0000062000017945 */ /* 0x000fe20003800200 */
[----:B------:R-:W-:Y:S02]  /*0560*/  SHF.R.U32.HI R5, RZ, 0x17, R0 ;  /* 0x00000017ff057819 */ /* 0x000fe40000011600 */
[----:B------:R-:W-:Y:S02]  /*0570*/  LOP3.LUT R10, R6, 0xff, RZ, 0xc0, !PT ;  /* 0x000000ff060a7812 */ /* 0x000fe400078ec0ff */
[----:B------:R-:W-:Y:S02]  /*0580*/  LOP3.LUT R8, R5, 0xff, RZ, 0xc0, !PT ;  /* 0x000000ff05087812 */ /* 0x000fe400078ec0ff */
[----:B------:R-:W-:-:S03]  /*0590*/  IADD3 R7, PT, PT, R10, -0x1, RZ ;  /* 0xffffffff0a077810 */ /* 0x000fc60007ffe0ff */
[----:B------:R-:W-:Y:S01]  /*05a0*/  VIADD R6, R8, 0xffffffff ;  /* 0xffffffff08067836 */ /* 0x000fe20000000000 */
[----:B------:R-:W-:-:S04]  /*05b0*/  ISETP.GT.U32.AND P0, PT, R7, 0xfd, PT ;  /* 0x000000fd0700780c */ /* 0x000fc80003f04070 */
[----:B------:R-:W-:-:S13]  /*05c0*/  ISETP.GT.U32.OR P0, PT, R6, 0xfd, P0 ;  /* 0x000000fd0600780c */ /* 0x000fda0000704470 */
[----:B------:R-:W-:Y:S01]  /*05d0*/  @!P0 IMAD.MOV.U32 R5, RZ, RZ, RZ ;  /* 0x000000ffff058224 */ /* 0x000fe200078e00ff */
[----:B------:R-:W-:Y:S06]  /*05e0*/  @!P0 BRA `(.L_x_8) ;  /* 0x00000000005c8947 */ /* 0x000fec0003800000 */
[----:B------:R-:W-:Y:S02]  /*05f0*/  FSETP.GTU.FTZ.AND P0, PT, |R0|, +INF , PT ;  /* 0x7f8000000000780b */ /* 0x000fe40003f1c200 */
[----:B------:R-:W-:-:S04]  /*0600*/  FSETP.GTU.FTZ.AND P1, PT, |R3|, +INF , PT ;  /* 0x7f8000000300780b */ /* 0x000fc80003f3c200 */
[----:B------:R-:W-:-:S13]  /*0610*/  PLOP3.LUT P0, PT, P0, P1, PT, 0xf8, 0x8f ;  /* 0x00000000008f781c */ /* 0x000fda0000703f70 */
[----:B------:R-:W-:Y:S05]  /*0620*/  @P0 BRA `(.L_x_9) ;  /* 0x00000004004c0947 */ /* 0x000fea0003800000 */
[----:B------:R-:W-:-:S13]  /*0630*/  LOP3.LUT P0, RZ, R3, 0x7fffffff, R0, 0xc8, !PT ;  /* 0x7fffffff03ff7812 */ /* 0x000fda000780c800 */
[----:B------:R-:W-:Y:S05]  /*0640*/  @!P0 BRA `(.L_x_10) ;  /* 0x00000004003c8947 */ /* 0x000fea0003800000 */
[C---:B------:R-:W-:Y:S02]  /*0650*/  FSETP.NEU.FTZ.AND P2, PT, |R0|.reuse, +INF , PT ;  /* 0x7f8000000000780b */ /* 0x040fe40003f5d200 */
[----:B------:R-:W-:Y:S02]  /*0660*/  FSETP.NEU.FTZ.AND P1, PT, |R3|, +INF , PT ;  /* 0x7f8000000300780b */ /* 0x000fe40003f3d200 */
[----:B------:R-:W-:-:S11]  /*0670*/  FSETP.NEU.FTZ.AND P0, PT, |R0|, +INF , PT ;  /* 0x7f8000000000780b */ /* 0x000fd60003f1d200 */
[----:B------:R-:W-:Y:S05]  /*0680*/  @!P1 BRA !P2, `(.L_x_10) ;  /* 0x00000004002c9947 */ /* 0x000fea0005000000 */
[----:B------:R-:W-:-:S04]  /*0690*/  LOP3.LUT P2, RZ, R0, 0x7fffffff, RZ, 0xc0, !PT ;  /* 0x7fffffff00ff7812 */ /* 0x000fc8000784c0ff */
[----:B------:R-:W-:-:S13]  /*06a0*/  PLOP3.LUT P1, PT, P1, P2, PT, 0x2f, 0xf2 ;  /* 0x0000000000f2781c */ /* 0x000fda0000f24577 */
[----:B------:R-:W-:Y:S05]  /*06b0*/  @P1 BRA `(.L_x_11) ;  /* 0x0000000400181947 */ /* 0x000fea0003800000 */
[----:B------:R-:W-:-:S04]  /*06c0*/  LOP3.LUT P1, RZ, R3, 0x7fffffff, RZ, 0xc0, !PT ;  /* 0x7fffffff03ff7812 */ /* 0x000fc8000782c0ff */
[----:B------:R-:W-:-:S13]  /*06d0*/  PLOP3.LUT P0, PT, P0, P1, PT, 0x2f, 0xf2 ;  /* 0x0000000000f2781c */ /* 0x000fda0000702577 */
[----:B------:R-:W-:Y:S05]  /*06e0*/  @P0 BRA `(.L_x_12) ;  /* 0x0000000400000947 */ /* 0x000fea0003800000 */
[----:B------:R-:W-:Y:S02]  /*06f0*/  ISETP.GE.AND P0, PT, R6, RZ, PT ;  /* 0x000000ff0600720c */ /* 0x000fe40003f06270 */
[----:B------:R-:W-:-:S11]  /*0700*/  ISETP.GE.AND P1, PT, R7, RZ, PT ;  /* 0x000000ff0700720c */ /* 0x000fd60003f26270 */
[----:B------:R-:W-:Y:S01]  /*0710*/  @P0 IMAD.MOV.U32 R5, RZ, RZ, RZ ;  /* 0x000000ffff050224 */ /* 0x000fe200078e00ff */
[----:B------:R-:W-:Y:S01]  /*0720*/  @!P0 MOV R5, 0xffffffc0 ;  /* 0xffffffc000058802 */ /* 0x000fe20000000f00 */
[----:B------:R-:W-:Y:S01]  /*0730*/  @!P0 FFMA R0, R0, 1.84467440737095516160e+19, RZ ;  /* 0x5f80000000008823 */ /* 0x000fe200000000ff */
[----:B------:R-:W-:-:S03]  /*0740*/  @!P1 FFMA R3, R3, 1.84467440737095516160e+19, RZ ;  /* 0x5f80000003039823 */ /* 0x000fc600000000ff */
[----:B------:R-:W-:-:S07]  /*0750*/  @!P1 VIADD R5, R5, 0x40 ;  /* 0x0000004005059836 */ /* 0x000fce0000000000 */
.L_x_8:
[----:B------:R-:W-:Y:S01]  /*0760*/  LEA R6, R10, 0xc0800000, 0x17 ;  /* 0xc08000000a067811 */ /* 0x000fe200078eb8ff */
[----:B------:R-:W-:Y:S04]  /*0770*/  BSSY.RECONVERGENT B2, `(.L_x_13) ;  /* 0x0000036000027945 */ /* 0x000fe80003800200 */
[----:B------:R-:W-:Y:S02]  /*0780*/  IMAD.IADD R6, R3, 0x1, -R6 ;  /* 0x0000000103067824 */ /* 0x000fe400078e0a06 */
[----:B------:R-:W-:Y:S02]  /*0790*/  VIADD R3, R8, 0xffffff81 ;  /* 0xffffff8108037836 */ /* 0x000fe40000000000 */
[----:B------:R0:W1:Y:S01]  /*07a0*/  MUFU.RCP R7, R6 ;  /* 0x0000000600077308 */ /* 0x0000620000001000 */
[----:B------:R-:W-:Y:S01]  /*07b0*/  FADD.FTZ R9, -R6, -RZ ;  /* 0x800000ff06097221 */ /* 0x000fe20000010100 */
[C---:B------:R-:W-:Y:S01]  /*07c0*/  IMAD R0, R3.reuse, -0x800000, R0 ;  /* 0xff80000003007824 */ /* 0x040fe200078e0200 */
[----:B0-----:R-:W-:-:S04]  /*07d0*/  IADD3 R6, PT, PT, R3, 0x7f, -R10 ;  /* 0x0000007f03067810 */ /* 0x001fc80007ffe80a */
[----:B------:R-:W-:Y:S01]  /*07e0*/  IADD3 R6, PT, PT, R6, R5, RZ ;  /* 0x0000000506067210 */ /* 0x000fe20007ffe0ff */
[----:B-1----:R-:W-:-:S04]  /*07f0*/  FFMA R8, R7, R9, 1 ;  /* 0x3f80000007087423 */ /* 0x002fc80000000009 */
[----:B------:R-:W-:-:S04]  /*0800*/  FFMA R12, R7, R8, R7 ;  /* 0x00000008070c7223 */ /* 0x000fc80000000007 */
[----:B------:R-:W-:-:S04]  /*0810*/  FFMA R7, R0, R12, RZ ;  /* 0x0000000c00077223 */ /* 0x000fc800000000ff */
[----:B------:R-:W-:-:S04]  /*0820*/  FFMA R8, R9, R7, R0 ;  /* 0x0000000709087223 */ /* 0x000fc80000000000 */
[----:B------:R-:W-:-:S04]  /*0830*/  FFMA R7, R12, R8, R7 ;  /* 0x000000080c077223 */ /* 0x000fc80000000007 */
[----:B------:R-:W-:-:S04]  /*0840*/  FFMA R8, R9, R7, R0 ;  /* 0x0000000709087223 */ /* 0x000fc80000000000 */
[----:B------:R-:W-:-:S05]  /*0850*/  FFMA R0, R12, R8, R7 ;  /* 0x000000080c007223 */ /* 0x000fca0000000007 */
[----:B------:R-:W-:-:S04]  /*0860*/  SHF.R.U32.HI R3, RZ, 0x17, R0 ;  /* 0x00000017ff037819 */ /* 0x000fc80000011600 */
[----:B------:R-:W-:-:S05]  /*0870*/  LOP3.LUT R3, R3, 0xff, RZ, 0xc0, !PT ;  /* 0x000000ff03037812 */ /* 0x000fca00078ec0ff */
[----:B------:R-:W-:-:S04]  /*0880*/  IMAD.IADD R9, R3, 0x1, R6 ;  /* 0x0000000103097824 */ /* 0x000fc800078e0206 */
[----:B------:R-:W-:-:S05]  /*0890*/  VIADD R3, R9, 0xffffffff ;  /* 0xffffffff09037836 */ /* 0x000fca0000000000 */
[----:B------:R-:W-:-:S13]  /*08a0*/  ISETP.GE.U32.AND P0, PT, R3, 0xfe, PT ;  /* 0x000000fe0300780c */ /* 0x000fda0003f06070 */
[----:B------:R-:W-:Y:S05]  /*08b0*/  @!P0 BRA `(.L_x_14) ;  /* 0x0000000000808947 */ /* 0x000fea0003800000 */
[----:B------:R-:W-:-:S13]  /*08c0*/  ISETP.GT.AND P0, PT, R9, 0xfe, PT ;  /* 0x000000fe0900780c */ /* 0x000fda0003f04270 */
[----:B------:R-:W-:Y:S05]  /*08d0*/  @P0 BRA `(.L_x_15) ;  /* 0x00000000006c0947 */ /* 0x000fea0003800000 */
[----:B------:R-:W-:-:S13]  /*08e0*/  ISETP.GE.AND P0, PT, R9, 0x1, PT ;  /* 0x000000010900780c */ /* 0x000fda0003f06270 */
[----:B------:R-:W-:Y:S05]  /*08f0*/  @P0 BRA `(.L_x_16) ;  /* 0x0000000000740947 */ /* 0x000fea0003800000 */
[----:B------:R-:W-:Y:S02]  /*0900*/  ISETP.GE.AND P0, PT, R9, -0x18, PT ;  /* 0xffffffe80900780c */ /* 0x000fe40003f06270 */
[----:B------:R-:W-:-:S11]  /*0910*/  LOP3.LUT R0, R0, 0x80000000, RZ, 0xc0, !PT ;  /* 0x8000000000007812 */ /* 0x000fd600078ec0ff */
[----:B------:R-:W-:Y:S05]  /*0920*/  @!P0 BRA `(.L_x_16) ;  /* 0x0000000000688947 */ /* 0x000fea0003800000 */
[CCC-:B------:R-:W-:Y:S01]  /*0930*/  FFMA.RZ R3, R12.reuse, R8.reuse, R7.reuse ;  /* 0x000000080c037223 */ /* 0x1c0fe2000000c007 */
[CCC-:B------:R-:W-:Y:S01]  /*0940*/  FFMA.RM R6, R12.reuse, R8.reuse, R7.reuse ;  /* 0x000000080c067223 */ /* 0x1c0fe20000004007 */
[C---:B------:R-:W-:Y:S02]  /*0950*/  ISETP.NE.AND P2, PT, R9.reuse, RZ, PT ;  /* 0x000000ff0900720c */ /* 0x040fe40003f45270 */
[----:B------:R-:W-:Y:S02]  /*0960*/  ISETP.NE.AND P1, PT, R9, RZ, PT ;  /* 0x000000ff0900720c */ /* 0x000fe40003f25270 */
[----:B------:R-:W-:Y:S01]  /*0970*/  LOP3.LUT R5, R3, 0x7fffff, RZ, 0xc0, !PT ;  /* 0x007fffff03057812 */ /* 0x000fe200078ec0ff */
[----:B------:R-:W-:Y:S01]  /*0980*/  FFMA.RP R3, R12, R8, R7 ;  /* 0x000000080c037223 */ /* 0x000fe20000008007 */
[----:B------:R-:W-:Y:S01]  /*0990*/  IADD3 R8, PT, PT, R9, 0x20, RZ ;  /* 0x0000002009087810 */ /* 0x000fe20007ffe0ff */
[----:B------:R-:W-:Y:S01]  /*09a0*/  IMAD.MOV R7, RZ, RZ, -R9 ;  /* 0x000000ffff077224 */ /* 0x000fe200078e0a09 */
[----:B------:R-:W-:-:S02]  /*09b0*/  LOP3.LUT R5, R5, 0x800000, RZ, 0xfc, !PT ;  /* 0x0080000005057812 */ /* 0x000fc400078efcff */
[----:B------:R-:W-:Y:S02]  /*09c0*/  FSETP.NEU.FTZ.AND P0, PT, R3, R6, PT ;  /* 0x000000060300720b */ /* 0x000fe40003f1d000 */
[----:B------:R-:W-:Y:S02]  /*09d0*/  SHF.L.U32 R8, R5, R8, RZ ;  /* 0x0000000805087219 */ /* 0x000fe400000006ff */
[----:B------:R-:W-:Y:S02]  /*09e0*/  SEL R6, R7, RZ, P2 ;  /* 0x000000ff07067207 */ /* 0x000fe40001000000 */
[----:B------:R-:W-:Y:S02]  /*09f0*/  ISETP.NE.AND P1, PT, R8, RZ, P1 ;  /* 0x000000ff0800720c */ /* 0x000fe40000f25270 */
[----:B------:R-:W-:Y:S02]  /*0a00*/  SHF.R.U32.HI R6, RZ, R6, R5 ;  /* 0x00000006ff067219 */ /* 0x000fe40000011605 */
[----:B------:R-:W-:-:S02]  /*0a10*/  PLOP3.LUT P0, PT, P0, P1, PT, 0xf8, 0x8f ;  /* 0x00000000008f781c */ /* 0x000fc40000703f70 */
[----:B------:R-:W-:Y:S02]  /*0a20*/  SHF.R.U32.HI R8, RZ, 0x1, R6 ;  /* 0x00000001ff087819 */ /* 0x000fe40000011606 */
[----:B------:R-:W-:-:S04]  /*0a30*/  SEL R3, RZ, 0x1, !P0 ;  /* 0x00000001ff037807 */ /* 0x000fc80004000000 */
[----:B------:R-:W-:-:S04]  /*0a40*/  LOP3.LUT R3, R3, 0x1, R8, 0xf8, !PT ;  /* 0x0000000103037812 */ /* 0x000fc800078ef808 */
[----:B------:R-:W-:-:S05]  /*0a50*/  LOP3.LUT R3, R3, R6, RZ, 0xc0, !PT ;  /* 0x0000000603037212 */ /* 0x000fca00078ec0ff */
[----:B------:R-:W-:-:S05]  /*0a60*/  IMAD.IADD R3, R8, 0x1, R3 ;  /* 0x0000000108037824 */ /* 0x000fca00078e0203 */
[----:B------:R-:W-:Y:S01]  /*0a70*/  LOP3.LUT R0, R3, R0, RZ, 0xfc, !PT ;  /* 0x0000000003007212 */ /* 0x000fe200078efcff */
[----:B------:R-:W-:Y:S06]  /*0a80*/  BRA `(.L_x_16) ;  /* 0x0000000000107947 */ /* 0x000fec0003800000 */
.L_x_15:
[----:B------:R-:W-:-:S04]  /*0a90*/  LOP3.LUT R0, R0, 0x80000000, RZ, 0xc0, !PT ;  /* 0x8000000000007812 */ /* 0x000fc800078ec0ff */
[----:B------:R-:W-:Y:S01]  /*0aa0*/  LOP3.LUT R0, R0, 0x7f800000, RZ, 0xfc, !PT ;  /* 0x7f80000000007812 */ /* 0x000fe200078efcff */
[----:B------:R-:W-:Y:S06]  /*0ab0*/  BRA `(.L_x_16) ;  /* 0x0000000000047947 */ /* 0x000fec0003800000 */
.L_x_14:
[----:B------:R-:W-:-:S07]  /*0ac0*/  LEA R0, R6, R0, 0x17 ;  /* 0x0000000006007211 */ /* 0x000fce00078eb8ff */
.L_x_16:
[----:B------:R-:W-:Y:S05]  /*0ad0*/  BSYNC.RECONVERGENT B2 ;  /* 0x0000000000027941 */ /* 0x000fea0003800200 */
.L_x_13:
[----:B------:R-:W-:Y:S05]  /*0ae0*/  BRA `(.L_x_17) ;  /* 0x0000000000207947 */ /* 0x000fea0003800000 */
.L_x_12:
[----:B------:R-:W-:-:S04]  /*0af0*/  LOP3.LUT R0, R3, 0x80000000, R0, 0x48, !PT ;  /* 0x8000000003007812 */ /* 0x000fc800078e4800 */
[----:B------:R-:W-:Y:S01]  /*0b00*/  LOP3.LUT R0, R0, 0x7f800000, RZ, 0xfc, !PT ;  /* 0x7f80000000007812 */ /* 0x000fe200078efcff */
[----:B------:R-:W-:Y:S06]  /*0b10*/  BRA `(.L_x_17) ;  /* 0x0000000000147947 */ /* 0x000fec0003800000 */
.L_x_11:
[----:B------:R-:W-:Y:S01]  /*0b20*/  LOP3.LUT R0, R3, 0x80000000, R0, 0x48, !PT ;  /* 0x8000000003007812 */ /* 0x000fe200078e4800 */
[----:B------:R-:W-:Y:S06]  /*0b30*/  BRA `(.L_x_17) ;  /* 0x00000000000c7947 */ /* 0x000fec0003800000 */
.L_x_10:
[----:B------:R-:W0:Y:S01]  /*0b40*/  MUFU.RSQ R0, -QNAN ;  /* 0xffc0000000007908 */ /* 0x000e220000001400 */
[----:B------:R-:W-:Y:S05]  /*0b50*/  BRA `(.L_x_17) ;  /* 0x0000000000047947 */ /* 0x000fea0003800000 */
.L_x_9:
[----:B------:R-:W-:-:S07]  /*0b60*/  FADD.FTZ R0, R0, R3 ;  /* 0x0000000300007221 */ /* 0x000fce0000010000 */
.L_x_17:
[----:B------:R-:W-:Y:S05]  /*0b70*/  BSYNC.RECONVERGENT B1 ;  /* 0x0000000000017941 */ /* 0x000fea0003800200 */
.L_x_7:
[----:B------:R-:W-:-:S04]  /*0b80*/  IMAD.MOV.U32 R5, RZ, RZ, 0x0 ;  /* 0x00000000ff057424 */ /* 0x000fc800078e00ff */
[----:B0-----:R-:W-:Y:S05]  /*0b90*/  RET.REL.NODEC R4 `(_Z22rms_norm_vector_kernelPfS_S_S_if) ;  /* 0xfffffff404187950 */ /* 0x001fea0003c3ffff */
.L_x_18:
[----:B------:R-:W-:-:S00]  /*0ba0*/  BRA `(.L_x_18) ;  /* 0xfffffffc00fc7947 */ /* 0x000fc0000383ffff */
[----:B------:R-:W-:-:S00]  /*0bb0*/  NOP ;  /* 0x0000000000007918 */ /* 0x000fc00000000000 */
        /* <DEDUP_REMOVED lines=12> */
.L_x_23:


//--------------------- .text._Z11sqsumKernelPfS_i --------------------------
	.section	.text._Z11sqsumKernelPfS_i,"ax",@progbits
	.align	128
        .global         _Z11sqsumKernelPfS_i
        .type           _Z11sqsumKernelPfS_i,@function
        .size           _Z11sqsumKernelPfS_i,(.L_x_25 - _Z11sqsumKernelPfS_i)
        .other          _Z11sqsumKernelPfS_i,@"STO_CUDA_ENTRY STV_DEFAULT"
_Z11sqsumKernelPfS_i:
.text._Z11sqsumKernelPfS_i:
[----:B------:R-:W-:Y:S01]  /*0000*/  LDC R1, c[0x0][0x37c] ;  /* 0x0000df00ff017b82 */ /* 0x000fe20000000800 */
[----:B------:R-:W0:Y:S07]  /*0010*/  S2R R2, SR_TID.X ;  /* 0x0000000000027919 */ /* 0x000e2e0000002100 */
[----:B------:R-:W1:Y:S01]  /*0020*/  S2UR UR4, SR_CTAID.X ;  /* 0x00000000000479c3 */ /* 0x000e620000002500 */
[----:B------:R-:W2:Y:S01]  /*0030*/  LDCU UR5, c[0x0][0x390] ;  /* 0x00007200ff0577ac */ /* 0x000ea20008000800 */
[----:B------:R-:W3:Y:S06]  /*0040*/  LDCU.64 UR6, c[0x0][0x358] ;  /* 0x00006b00ff0677ac */ /* 0x000eec0008000a00 */
[----:B------:R-:W1:Y:S02]  /*0050*/  LDC R3, c[0x0][0x360] ;  /* 0x0000d800ff037b82 */ /* 0x000e640000000800 */
[----:B-1----:R-:W-:-:S05]  /*0060*/  IMAD R5, R3, UR4, RZ ;  /* 0x0000000403057c24 */ /* 0x002fca000f8e02ff */
[----:B0-----:R-:W-:-:S04]  /*0070*/  LEA R0, R5, R2, 0x5 ;  /* 0x0000000205007211 */ /* 0x001fc800078e28ff */
[C---:B------:R-:W-:Y:S02]  /*0080*/  IADD3 R12, PT, PT, R0.reuse, R3, RZ ;  /* 0x00000003000c7210 */ /* 0x040fe40007ffe0ff */
[----:B--2---:R-:W-:Y:S02]  /*0090*/  ISETP.GE.AND P1, PT, R0, UR5, PT ;  /* 0x0000000500007c0c */ /* 0x004fe4000bf26270 */
[----:B------:R-:W-:Y:S02]  /*00a0*/  ISETP.GE.AND P2, PT, R12, UR5, PT ;  /* 0x000000050c007c0c */ /* 0x000fe4000bf46270 */
[----:B------:R-:W-:-:S04]  /*00b0*/  IADD3 R13, PT, PT, R3, R12, RZ ;  /* 0x0000000c030d7210 */ /* 0x000fc80007ffe0ff */
[----:B------:R-:W-:Y:S02]  /*00c0*/  ISETP.GE.AND P3, PT, R13, UR5, PT ;  /* 0x000000050d007c0c */ /* 0x000fe4000bf66270 */
[----:B------:R-:W-:-:S03]  /*00d0*/  IADD3 R14, PT, PT, R3, R13, RZ ;  /* 0x0000000d030e7210 */ /* 0x000fc60007ffe0ff */
[----:B------:R-:W0:Y:S01]  /*00e0*/  @!P1 LDC.64 R6, c[0x0][0x380] ;  /* 0x0000e000ff069b82 */ /* 0x000e220000000a00 */
[----:B------:R-:W-:-:S07]  /*00f0*/  ISETP.GE.AND P4, PT, R14, UR5, PT ;  /* 0x000000050e007c0c */ /* 0x000fce000bf86270 */
[----:B------:R-:W1:Y:S08]  /*0100*/  @!P2 LDC.64 R8, c[0x0][0x380] ;  /* 0x0000e000ff08ab82 */ /* 0x000e700000000a00 */
[----:B------:R-:W2:Y:S08]  /*0110*/  @!P3 LDC.64 R10, c[0x0][0x380] ;  /* 0x0000e000ff0abb82 */ /* 0x000eb00000000a00 */
[----:B------:R-:W4:Y:S01]  /*0120*/  @!P4 LDC.64 R4, c[0x0][0x380] ;  /* 0x0000e000ff04cb82 */ /* 0x000f220000000a00 */
[----:B0-----:R-:W-:-:S05]  /*0130*/  @!P1 IMAD.WIDE R6, R0, 0x4, R6 ;  /* 0x0000000400069825 */ /* 0x001fca00078e0206 */
[----:B---3--:R-:W3:Y:S01]  /*0140*/  @!P1 LDG.E R0, desc[UR6][R6.64] ;  /* 0x0000000606009981 */ /* 0x008ee2000c1e1900 */
[----:B-1----:R-:W-:-:S06]  /*0150*/  @!P2 IMAD.WIDE R8, R12, 0x4, R8 ;  /* 0x000000040c08a825 */ /* 0x002fcc00078e0208 */
[----:B------:R-:W5:Y:S01]  /*0160*/  @!P2 LDG.E R9, desc[UR6][R8.64] ;  /* 0x000000060809a981 */ /* 0x000f62000c1e1900 */
[----:B--2---:R-:W-:-:S05]  /*0170*/  @!P3 IMAD.WIDE R10, R13, 0x4, R10 ;  /* 0x000000040d0ab825 */ /* 0x004fca00078e020a */
[----:B------:R0:W2:Y:S01]  /*0180*/  @!P3 LDG.E R17, desc[UR6][R10.64] ;  /* 0x000000060a11b981 */ /* 0x0000a2000c1e1900 */
[----:B----4-:R-:W-:-:S05]  /*0190*/  @!P4 IMAD.WIDE R12, R14, 0x4, R4 ;  /* 0x000000040e0cc825 */ /* 0x010fca00078e0204 */
[----:B------:R1:W4:Y:S01]  /*01a0*/  @!P4 LDG.E R21, desc[UR6][R12.64] ;  /* 0x000000060c15c981 */ /* 0x000322000c1e1900 */
[----:B------:R-:W-:Y:S01]  /*01b0*/  IADD3 R22, PT, PT, R3, R14, RZ ;  /* 0x0000000e03167210 */ /* 0x000fe20007ffe0ff */
[----:B------:R-:W-:-:S03]  /*01c0*/  HFMA2 R4, -RZ, RZ, 0, 0 ;  /* 0x00000000ff047431 */ /* 0x000fc600000001ff */
[----:B------:R-:W-:Y:S02]  /*01d0*/  ISETP.GE.AND P5, PT, R22, UR5, PT ;  /* 0x0000000516007c0c */ /* 0x000fe4000bfa6270 */
[----:B------:R-:W-:-:S04]  /*01e0*/  IADD3 R16, PT, PT, R3, R22, RZ ;  /* 0x0000001603107210 */ /* 0x000fc80007ffe0ff */
[----:B------:R-:W-:Y:S02]  /*01f0*/  ISETP.GE.AND P6, PT, R16, UR5, PT ;  /* 0x0000000510007c0c */ /* 0x000fe4000bfc6270 */
[----:B------:R-:W-:-:S04]  /*0200*/  IADD3 R20, PT, PT, R3, R16, RZ ;  /* 0x0000001003147210 */ /* 0x000fc80007ffe0ff */
[C---:B------:R-:W-:Y:S01]  /*0210*/  IADD3 R19, PT, PT, R3.reuse, R20, RZ ;  /* 0x0000001403137210 */ /* 0x040fe20007ffe0ff */
[----:B0-----:R-:W0:Y:S01]  /*0220*/  @!P5 LDC.64 R10, c[0x0][0x380] ;  /* 0x0000e000ff0adb82 */ /* 0x001e220000000a00 */
[----:B------:R-:W-:Y:S02]  /*0230*/  ISETP.GE.AND P0, PT, R20, UR5, PT ;  /* 0x0000000514007c0c */ /* 0x000fe4000bf06270 */
[----:B------:R-:W-:-:S05]  /*0240*/  IADD3 R18, PT, PT, R3, R19, RZ ;  /* 0x0000001303127210 */ /* 0x000fca0007ffe0ff */
[----:B------:R-:W0:Y:S01]  /*0250*/  @!P6 LDC.64 R14, c[0x0][0x380] ;  /* 0x0000e000ff0eeb82 */ /* 0x000e220000000a00 */
[----:B------:R-:W-:-:S07]  /*0260*/  IMAD.IADD R5, R3, 0x1, R18 ;  /* 0x0000000103057824 */ /* 0x000fce00078e0212 */
[----:B-1----:R-:W1:Y:S01]  /*0270*/  @!P0 LDC.64 R12, c[0x0][0x380] ;  /* 0x0000e000ff0c8b82 */ /* 0x002e620000000a00 */
[----:B0-----:R-:W-:-:S04]  /*0280*/  @!P5 IMAD.WIDE R22, R22, 0x4, R10 ;  /* 0x000000041616d825 */ /* 0x001fc800078e020a */
[----:B------:R-:W-:-:S06]  /*0290*/  @!P6 IMAD.WIDE R14, R16, 0x4, R14 ;  /* 0x00000004100ee825 */ /* 0x000fcc00078e020e */
[----:B------:R-:W4:Y:S01]  /*02a0*/  @!P6 LDG.E R15, desc[UR6][R14.64] ;  /* 0x000000060e0fe981 */ /* 0x000f22000c1e1900 */
[----:B-1----:R-:W-:-:S06]  /*02b0*/  @!P0 IMAD.WIDE R12, R20, 0x4, R12 ;  /* 0x00000004140c8825 */ /* 0x002fcc00078e020c */
[----:B------:R-:W4:Y:S01]  /*02c0*/  @!P0 LDG.E R13, desc[UR6][R12.64] ;  /* 0x000000060c0d8981 */ /* 0x000f22000c1e1900 */
[----:B---3--:R-:W-:Y:S01]  /*02d0*/  @!P1 FFMA R4, R0, R0, RZ ;  /* 0x0000000000049223 */ /* 0x008fe200000000ff */
[----:B------:R-:W-:Y:S02]  /*02e0*/  ISETP.GE.AND P1, PT, R19, UR5, PT ;  /* 0x0000000513007c0c */ /* 0x000fe4000bf26270 */
[----:B------:R-:W-:Y:S01]  /*02f0*/  IADD3 R0, PT, PT, R3, R5, RZ ;  /* 0x0000000503007210 */ /* 0x000fe20007ffe0ff */
[----:B-----5:R-:W-:Y:S01]  /*0300*/  @!P2 FFMA R4, R9, R9, R4 ;  /* 0x000000090904a223 */ /* 0x020fe20000000004 */
[----:B------:R-:W-:-:S09]  /*0310*/  ISETP.GE.AND P2, PT, R18, UR5, PT ;  /* 0x0000000512007c0c */ /* 0x000fd2000bf46270 */
[----:B------:R-:W0:Y:S01]  /*0320*/  @!P1 LDC.64 R6, c[0x0][0x380] ;  /* 0x0000e000ff069b82 */ /* 0x000e220000000a00 */
[----:B--2---:R-:W-:Y:S01]  /*0330*/  @!P3 FFMA R4, R17, R17, R4 ;  /* 0x000000111104b223 */ /* 0x004fe20000000004 */
[----:B------:R-:W-:-:S06]  /*0340*/  ISETP.GE.AND P3, PT, R5, UR5, PT ;  /* 0x0000000505007c0c */ /* 0x000fcc000bf66270 */
[----:B------:R-:W1:Y:S01]  /*0350*/  @!P2 LDC.64 R8, c[0x0][0x380] ;  /* 0x0000e000ff08ab82 */ /* 0x000e620000000a00 */
[----:B----4-:R-:W-:Y:S01]  /*0360*/  @!P4 FFMA R4, R21, R21, R4 ;  /* 0x000000151504c223 */ /* 0x010fe20000000004 */
[----:B------:R-:W-:Y:S01]  /*0370*/  ISETP.GE.AND P4, PT, R0, UR5, PT ;  /* 0x0000000500007c0c */ /* 0x000fe2000bf86270 */
[----:B------:R2:W3:Y:S05]  /*0380*/  @!P5 LDG.E R21, desc[UR6][R22.64] ;  /* 0x000000061615d981 */ /* 0x0004ea000c1e1900 */
[----:B------:R-:W4:Y:S08]  /*0390*/  @!P3 LDC.64 R10, c[0x0][0x380] ;  /* 0x0000e000ff0abb82 */ /* 0x000f300000000a00 */
[----:B------:R-:W5:Y:S01]  /*03a0*/  @!P4 LDC.64 R16, c[0x0][0x380] ;  /* 0x0000e000ff10cb82 */ /* 0x000f620000000a00 */
[----:B0-----:R-:W-:-:S06]  /*03b0*/  @!P1 IMAD.WIDE R6, R19, 0x4, R6 ;  /* 0x0000000413069825 */ /* 0x001fcc00078e0206 */
[----:B------:R-:W3:Y:S01]  /*03c0*/  @!P1 LDG.E R7, desc[UR6][R6.64] ;  /* 0x0000000606079981 */ /* 0x000ee2000c1e1900 */
[----:B-1----:R-:W-:-:S06]  /*03d0*/  @!P2 IMAD.WIDE R8, R18, 0x4, R8 ;  /* 0x000000041208a825 */ /* 0x002fcc00078e0208 */
[----:B------:R-:W3:Y:S01]  /*03e0*/  @!P2 LDG.E R9, desc[UR6][R8.64] ;  /* 0x000000060809a981 */ /* 0x000ee2000c1e1900 */
[----:B----4-:R-:W-:-:S06]  /*03f0*/  @!P3 IMAD.WIDE R10, R5, 0x4, R10 ;  /* 0x00000004050ab825 */ /* 0x010fcc00078e020a */
[----:B------:R-:W4:Y:S01]  /*0400*/  @!P3 LDG.E R11, desc[UR6][R10.64] ;  /* 0x000000060a0bb981 */ /* 0x000f22000c1e1900 */
[----:B-----5:R-:W-:-:S06]  /*0410*/  @!P4 IMAD.WIDE R24, R0, 0x4, R16 ;  /* 0x000000040018c825 */ /* 0x020fcc00078e0210 */
[----:B------:R-:W5:Y:S01]  /*0420*/  @!P4 LDG.E R25, desc[UR6][R24.64] ;  /* 0x000000061819c981 */ /* 0x000f62000c1e1900 */
[----:B------:R-:W-:-:S04]  /*0430*/  IADD3 R17, PT, PT, R3, R0, RZ ;  /* 0x0000000003117210 */ /* 0x000fc80007ffe0ff */
[----:B------:R-:W-:-:S04]  /*0440*/  IADD3 R16, PT, PT, R3, R17, RZ ;  /* 0x0000001103107210 */ /* 0x000fc80007ffe0ff */
[----:B--2---:R-:W-:-:S04]  /*0450*/  IADD3 R22, PT, PT, R3, R16, RZ ;  /* 0x0000001003167210 */ /* 0x004fc80007ffe0ff */
[----:B------:R-:W-:-:S04]  /*0460*/  IADD3 R19, PT, PT, R3, R22, RZ ;  /* 0x0000001603137210 */ /* 0x000fc80007ffe0ff */
[----:B------:R-:W-:-:S04]  /*0470*/  IADD3 R0, PT, PT, R3, R19, RZ ;  /* 0x0000001303007210 */ /* 0x000fc80007ffe0ff */
[----:B------:R-:W-:-:S05]  /*0480*/  IADD3 R5, PT, PT, R3, R0, RZ ;  /* 0x0000000003057210 */ /* 0x000fca0007ffe0ff */
[----:B------:R-:W-:Y:S02]  /*0490*/  IMAD.IADD R18, R3, 0x1, R5 ;  /* 0x0000000103127824 */ /* 0x000fe400078e0205 */
[----:B---3--:R-:W-:Y:S01]  /*04a0*/  @!P5 FFMA R4, R21, R21, R4 ;  /* 0x000000151504d223 */ /* 0x008fe20000000004 */
[----:B------:R-:W-:-:S03]  /*04b0*/  ISETP.GE.AND P5, PT, R17, UR5, PT ;  /* 0x0000000511007c0c */ /* 0x000fc6000bfa6270 */
[----:B------:R-:W-:Y:S01]  /*04c0*/  @!P6 FFMA R4, R15, R15, R4 ;  /* 0x0000000f0f04e223 */ /* 0x000fe20000000004 */
[----:B------:R-:W-:-:S03]  /*04d0*/  ISETP.GE.AND P6, PT, R16, UR5, PT ;  /* 0x0000000510007c0c */ /* 0x000fc6000bfc6270 */
[----:B------:R-:W-:Y:S01]  /*04e0*/  @!P0 FFMA R4, R13, R13, R4 ;  /* 0x0000000d0d048223 */ /* 0x000fe20000000004 */
[----:B------:R-:W-:-:S05]  /*04f0*/  ISETP.GE.AND P0, PT, R22, UR5, PT ;  /* 0x0000000516007c0c */ /* 0x000fca000bf06270 */
[----:B------:R-:W0:Y:S01]  /*0500*/  @!P5 LDC.64 R20, c[0x0][0x380] ;  /* 0x0000e000ff14db82 */ /* 0x000e220000000a00 */
[----:B------:R-:W-:Y:S01]  /*0510*/  @!P1 FFMA R4, R7, R7, R4 ;  /* 0x0000000707049223 */ /* 0x000fe20000000004 */
[----:B------:R-:W-:-:S06]  /*0520*/  ISETP.GE.AND P1, PT, R19, UR5, PT ;  /* 0x0000000513007c0c */ /* 0x000fcc000bf26270 */
[----:B------:R-:W1:Y:S01]  /*0530*/  @!P6 LDC.64 R14, c[0x0][0x380] ;  /* 0x0000e000ff0eeb82 */ /* 0x000e620000000a00 */
[----:B------:R-:W-:Y:S01]  /*0540*/  @!P2 FFMA R4, R9, R9, R4 ;  /* 0x000000090904a223 */ /* 0x000fe20000000004 */
[----:B------:R-:W-:-:S06]  /*0550*/  ISETP.GE.AND P2, PT, R0, UR5, PT ;  /* 0x0000000500007c0c */ /* 0x000fcc000bf46270 */
[----:B------:R-:W2:Y:S01]  /*0560*/  @!P0 LDC.64 R12, c[0x0][0x380] ;  /* 0x0000e000ff0c8b82 */ /* 0x000ea20000000a00 */
[----:B----4-:R-:W-:Y:S01]  /*0570*/  @!P3 FFMA R4, R11, R11, R4 ;  /* 0x0000000b0b04b223 */ /* 0x010fe20000000004 */
[----:B------:R-:W-:-:S06]  /*0580*/  ISETP.GE.AND P3, PT, R5, UR5, PT ;  /* 0x0000000505007c0c */ /* 0x000fcc000bf66270 */
[----:B------:R-:W3:Y:S01]  /*0590*/  @!P1 LDC.64 R6, c[0x0][0x380] ;  /* 0x0000e000ff069b82 */ /* 0x000ee20000000a00 */
[----:B-----5:R-:W-:Y:S01]  /*05a0*/  @!P4 FFMA R4, R25, R25, R4 ;  /* 0x000000191904c223 */ /* 0x020fe20000000004 */
[----:B------:R-:W-:-:S06]  /*05b0*/  ISETP.GE.AND P4, PT, R18, UR5, PT ;  /* 0x0000000512007c0c */ /* 0x000fcc000bf86270 */
[----:B------:R-:W4:Y:S01]  /*05c0*/  @!P2 LDC.64 R8, c[0x0][0x380] ;  /* 0x0000e000ff08ab82 */ /* 0x000f220000000a00 */
[----:B0-----:R-:W-:-:S04]  /*05d0*/  @!P5 IMAD.WIDE R20, R17, 0x4, R20 ;  /* 0x000000041114d825 */ /* 0x001fc800078e0214 */
[----:B-1----:R-:W-:Y:S02]  /*05e0*/  @!P6 IMAD.WIDE R14, R16, 0x4, R14 ;  /* 0x00000004100ee825 */ /* 0x002fe400078e020e */
[----:B------:R0:W5:Y:S01]  /*05f0*/  @!P5 LDG.E R21, desc[UR6][R20.64] ;  /* 0x000000061415d981 */ /* 0x000162000c1e1900 */
[----:B------:R-:W1:Y:S01]  /*0600*/  @!P3 LDC.64 R10, c[0x0][0x380] ;  /* 0x0000e000ff0abb82 */ /* 0x000e620000000a00 */
[----:B--2---:R-:W-:Y:S02]  /*0610*/  @!P0 IMAD.WIDE R12, R22, 0x4, R12 ;  /* 0x00000004160c8825 */ /* 0x004fe400078e020c */
[----:B------:R-:W2:Y:S04]  /*0620*/  @!P6 LDG.E R15, desc[UR6][R14.64] ;  /* 0x000000060e0fe981 */ /* 0x000ea8000c1e1900 */
[----:B------:R-:W2:Y:S01]  /*0630*/  @!P0 LDG.E R13, desc[UR6][R12.64] ;  /* 0x000000060c0d8981 */ /* 0x000ea2000c1e1900 */
[----:B------:R-:W0:Y:S01]  /*0640*/  @!P4 LDC.64 R16, c[0x0][0x380] ;  /* 0x0000e000ff10cb82 */ /* 0x000e220000000a00 */
[----:B---3--:R-:W-:-:S06]  /*0650*/  @!P1 IMAD.WIDE R6, R19, 0x4, R6 ;  /* 0x0000000413069825 */ /* 0x008fcc00078e0206 */
[----:B------:R-:W3:Y:S01]  /*0660*/  @!P1 LDG.E R7, desc[UR6][R6.64] ;  /* 0x0000000606079981 */ /* 0x000ee2000c1e1900 */
[----:B----4-:R-:W-:-:S06]  /*0670*/  @!P2 IMAD.WIDE R8, R0, 0x4, R8 ;  /* 0x000000040008a825 */ /* 0x010fcc00078e0208 */
[----:B------:R-:W4:Y:S01]  /*0680*/  @!P2 LDG.E R9, desc[UR6][R8.64] ;  /* 0x000000060809a981 */ /* 0x000f22000c1e1900 */
[----:B-1----:R-:W-:-:S06]  /*0690*/  @!P3 IMAD.WIDE R10, R5, 0x4, R10 ;  /* 0x00000004050ab825 */ /* 0x002fcc00078e020a */
[----:B------:R-:W4:Y:S01]  /*06a0*/  @!P3 LDG.E R11, desc[UR6][R10.64] ;  /* 0x000000060a0bb981 */ /* 0x000f22000c1e1900 */
[----:B0-----:R-:W-:-:S06]  /*06b0*/  @!P4 IMAD.WIDE R16, R18, 0x4, R16 ;  /* 0x000000041210c825 */ /* 0x001fcc00078e0210 */
[----:B------:R-:W4:Y:S01]  /*06c0*/  @!P4 LDG.E R17, desc[UR6][R16.64] ;  /* 0x000000061011c981 */ /* 0x000f22000c1e1900 */
[----:B------:R-:W-:-:S04]  /*06d0*/  IADD3 R24, PT, PT, R3, R18, RZ ;  /* 0x0000001203187210 */ /* 0x000fc80007ffe0ff */
[----:B------:R-:W-:-:S04]  /*06e0*/  IADD3 R23, PT, PT, R3, R24, RZ ;  /* 0x0000001803177210 */ /* 0x000fc80007ffe0ff */
[----:B------:R-:W-:-:S04]  /*06f0*/  IADD3 R22, PT, PT, R3, R23, RZ ;  /* 0x0000001703167210 */ /* 0x000fc80007ffe0ff */
[----:B------:R-:W-:-:S04]  /*0700*/  IADD3 R0, PT, PT, R3, R22, RZ ;  /* 0x0000001603007210 */ /* 0x000fc80007ffe0ff */
[----:B------:R-:W-:-:S04]  /*0710*/  IADD3 R5, PT, PT, R3, R0, RZ ;  /* 0x0000000003057210 */ /* 0x000fc80007ffe0ff */
[----:B------:R-:W-:Y:S01]  /*0720*/  IADD3 R20, PT, PT, R3, R5, RZ ;  /* 0x0000000503147210 */ /* 0x000fe20007ffe0ff */
[----:B-----5:R-:W-:Y:S01]  /*0730*/  @!P5 FFMA R4, R21, R21, R4 ;  /* 0x000000151504d223 */ /* 0x020fe20000000004 */
[----:B------:R-:W-:-:S03]  /*0740*/  ISETP.GE.AND P5, PT, R24, UR5, PT ;  /* 0x0000000518007c0c */ /* 0x000fc6000bfa6270 */
[----:B--2---:R-:W-:Y:S01]  /*0750*/  @!P6 FFMA R4, R15, R15, R4 ;  /* 0x0000000f0f04e223 */ /* 0x004fe20000000004 */
[----:B------:R-:W-:-:S03]  /*0760*/  ISETP.GE.AND P6, PT, R23, UR5, PT ;  /* 0x0000000517007c0c */ /* 0x000fc6000bfc6270 */
[----:B------:R-:W-:Y:S01]  /*0770*/  @!P0 FFMA R4, R13, R13, R4 ;  /* 0x0000000d0d048223 */ /* 0x000fe20000000004 */
[----:B------:R-:W-:-:S05]  /*0780*/  ISETP.GE.AND P0, PT, R22, UR5, PT ;  /* 0x0000000516007c0c */ /* 0x000fca000bf06270 */
[----:B------:R-:W0:Y:S01]  /*0790*/  @!P5 LDC.64 R18, c[0x0][0x380] ;  /* 0x0000e000ff12db82 */ /* 0x000e220000000a00 */
[----:B---3--:R-:W-:Y:S01]  /*07a0*/  @!P1 FFMA R4, R7, R7, R4 ;  /* 0x0000000707049223 */ /* 0x008fe20000000004 */
[----:B------:R-:W-:-:S06]  /*07b0*/  ISETP.GE.AND P1, PT, R0, UR5, PT ;  /* 0x0000000500007c0c */ /* 0x000fcc000bf26270 */
[----:B------:R-:W1:Y:S01]  /*07c0*/  @!P6 LDC.64 R14, c[0x0][0x380] ;  /* 0x0000e000ff0eeb82 */ /* 0x000e620000000a00 */
[----:B----4-:R-:W-:Y:S01]  /*07d0*/  @!P2 FFMA R4, R9, R9, R4 ;  /* 0x000000090904a223 */ /* 0x010fe20000000004 */
[----:B------:R-:W-:Y:S02]  /*07e0*/  ISETP.GE.AND P2, PT, R5, UR5, PT ;  /* 0x0000000505007c0c */ /* 0x000fe4000bf46270 */
[----:B------:R-:W-:-:S04]  /*07f0*/  IADD3 R21, PT, PT, R3, R20, RZ ;  /* 0x0000001403157210 */ /* 0x000fc80007ffe0ff */
[----:B------:R-:W2:Y:S01]  /*0800*/  @!P0 LDC.64 R6, c[0x0][0x380] ;  /* 0x0000e000ff068b82 */ /* 0x000ea20000000a00 */
[----:B------:R-:W-:Y:S01]  /*0810*/  @!P3 FFMA R4, R11, R11, R4 ;  /* 0x0000000b0b04b223 */ /* 0x000fe20000000004 */
[----:B------:R-:W-:-:S06]  /*0820*/  ISETP.GE.AND P3, PT, R20, UR5, PT ;  /* 0x0000000514007c0c */ /* 0x000fcc000bf66270 */
[----:B------:R-:W3:Y:S01]  /*0830*/  @!P1 LDC.64 R8, c[0x0][0x380] ;  /* 0x0000e000ff089b82 */ /* 0x000ee20000000a00 */
[----:B------:R-:W-:Y:S01]  /*0840*/  @!P4 FFMA R4, R17, R17, R4 ;  /* 0x000000111104c223 */ /* 0x000fe20000000004 */
        /* <DEDUP_REMOVED lines=16> */
[----:B0-----:R-:W-:-:S05]  /*0950*/  @!P4 IMAD.WIDE R16, R21, 0x4, R16 ;  /* 0x000000041510c825 */ /* 0x001fca00078e0210 */
[----:B------:R0:W4:Y:S01]  /*0960*/  @!P4 LDG.E R25, desc[UR6][R16.64] ;  /* 0x000000061019c981 */ /* 0x000122000c1e1900 */
[----:B------:R-:W-:-:S05]  /*0970*/  IMAD.IADD R18, R3, 0x1, R21 ;  /* 0x0000000103127824 */ /* 0x000fca00078e0215 */
        /* <DEDUP_REMOVED lines=12> */
[----:B0-----:R-:W0:Y:S01]  /*0a40*/  @!P5 LDC.64 R16, c[0x0][0x380] ;  /* 0x0000e000ff10db82 */ /* 0x001e220000000a00 */
[----:B---3--:R-:W-:Y:S01]  /*0a50*/  @!P1 FFMA R4, R9, R9, R4 ;  /* 0x0000000909049223 */ /* 0x008fe20000000004 */
[----:B------:R-:W-:-:S06]  /*0a60*/  ISETP.GE.AND P1, PT, R0, UR5, PT ;  /* 0x0000000500007c0c */ /* 0x000fcc000bf26270 */
[----:B------:R-:W1:Y:S01]  /*0a70*/  @!P6 LDC.64 R14, c[0x0][0x380] ;  /* 0x0000e000ff0eeb82 */ /* 0x000e620000000a00 */
[----:B----4-:R-:W-:Y:S01]  /*0a80*/  @!P2 FFMA R4, R11, R11, R4 ;  /* 0x0000000b0b04a223 */ /* 0x010fe20000000004 */
[----:B------:R-:W-:-:S06]  /*0a90*/  ISETP.GE.AND P2, PT, R5, UR5, PT ;  /* 0x0000000505007c0c */ /* 0x000fcc000bf46270 */
[----:B------:R-:W2:Y:S01]  /*0aa0*/  @!P0 LDC.64 R6, c[0x0][0x380] ;  /* 0x0000e000ff068b82 */ /* 0x000ea20000000a00 */
[----:B------:R-:W-:Y:S01]  /*0ab0*/  @!P3 FFMA R4, R13, R13, R4 ;  /* 0x0000000d0d04b223 */ /* 0x000fe20000000004 */
[----:B------:R-:W-:-:S03]  /*0ac0*/  ISETP.GE.AND P3, PT, R20, UR5, PT ;  /* 0x0000000514007c0c */ /* 0x000fc6000bf66270 */
[----:B------:R-:W-:Y:S01]  /*0ad0*/  @!P4 FFMA R4, R25, R25, R4 ;  /* 0x000000191904c223 */ /* 0x000fe20000000004 */
[----:B------:R-:W-:Y:S02]  /*0ae0*/  ISETP.GE.AND P4, PT, R21, UR5, PT ;  /* 0x0000000515007c0c */ /* 0x000fe4000bf86270 */
[----:B------:R-:W3:Y:S01]  /*0af0*/  @!P1 LDC.64 R8, c[0x0][0x380] ;  /* 0x0000e000ff089b82 */ /* 0x000ee20000000a00 */
[----:B0-----:R-:W-:-:S04]  /*0b00*/  @!P5 IMAD.WIDE R16, R18, 0x4, R16 ;  /* 0x000000041210d825 */ /* 0x001fc800078e0210 */
[----:B-1----:R-:W-:Y:S02]  /*0b10*/  @!P6 IMAD.WIDE R14, R23, 0x4, R14 ;  /* 0x00000004170ee825 */ /* 0x002fe400078e020e */
[----:B------:R-:W4:Y:S01]  /*0b20*/  @!P5 LDG.E R17, desc[UR6][R16.64] ;  /* 0x000000061011d981 */ /* 0x000f22000c1e1900 */
[----:B------:R-:W0:Y:S03]  /*0b30*/  @!P2 LDC.64 R10, c[0x0][0x380] ;  /* 0x0000e000ff0aab82 */ /* 0x000e260000000a00 */
[----:B------:R-:W5:Y:S05]  /*0b40*/  @!P6 LDG.E R15, desc[UR6][R14.64] ;  /* 0x000000060e0fe981 */ /* 0x000f6a000c1e1900 */
[----:B------:R-:W1:Y:S08]  /*0b50*/  @!P3 LDC.64 R12, c[0x0][0x380] ;  /* 0x0000e000ff0cbb82 */ /* 0x000e700000000a00 */
[----:B------:R-:W1:Y:S01]  /*0b60*/  @!P4 LDC.64 R18, c[0x0][0x380] ;  /* 0x0000e000ff12cb82 */ /* 0x000e620000000a00 */
[----:B--2---:R-:W-:-:S04]  /*0b70*/  @!P0 IMAD.WIDE R6, R22, 0x4, R6 ;  /* 0x0000000416068825 */ /* 0x004fc800078e0206 */
[----:B---3--:R-:W-:Y:S02]  /*0b80*/  @!P1 IMAD.WIDE R8, R0, 0x4, R8 ;  /* 0x0000000400089825 */ /* 0x008fe400078e0208 */
[----:B------:R-:W2:Y:S02]  /*0b90*/  @!P0 LDG.E R7, desc[UR6][R6.64] ;  /* 0x0000000606078981 */ /* 0x000ea4000c1e1900 */
[----:B0-----:R-:W-:Y:S02]  /*0ba0*/  @!P2 IMAD.WIDE R10, R5, 0x4, R10 ;  /* 0x00000004050aa825 */ /* 0x001fe400078e020a */
[----:B------:R-:W3:Y:S04]  /*0bb0*/  @!P1 LDG.E R9, desc[UR6][R8.64] ;  /* 0x0000000608099981 */ /* 0x000ee8000c1e1900 */
[----:B------:R-:W3:Y:S01]  /*0bc0*/  @!P2 LDG.E R11, desc[UR6][R10.64] ;  /* 0x000000060a0ba981 */ /* 0x000ee2000c1e1900 */
[----:B-1----:R-:W-:-:S06]  /*0bd0*/  @!P3 IMAD.WIDE R12, R20, 0x4, R12 ;  /* 0x00000004140cb825 */ /* 0x002fcc00078e020c */
[----:B------:R-:W3:Y:S01]  /*0be0*/  @!P3 LDG.E R13, desc[UR6][R12.64] ;  /* 0x000000060c0db981 */ /* 0x000ee2000c1e1900 */
[----:B------:R-:W-:-:S06]  /*0bf0*/  @!P4 IMAD.WIDE R18, R21, 0x4, R18 ;  /* 0x000000041512c825 */ /* 0x000fcc00078e0212 */
[----:B------:R-:W3:Y:S01]  /*0c00*/  @!P4 LDG.E R19, desc[UR6][R18.64] ;  /* 0x000000061213c981 */ /* 0x000ee2000c1e1900 */
[----:B------:R-:W0:Y:S01]  /*0c10*/  S2UR UR5, SR_CgaCtaId ;  /* 0x00000000000579c3 */ /* 0x000e220000008800 */
[----:B------:R-:W-:Y:S02]  /*0c20*/  UMOV UR4, 0x400 ;  /* 0x0000040000047882 */ /* 0x000fe40000000000 */
[----:B0-----:R-:W-:-:S06]  /*0c30*/  ULEA UR4, UR5, UR4, 0x18 ;  /* 0x0000000405047291 */ /* 0x001fcc000f8ec0ff */
[----:B------:R-:W-:Y:S01]  /*0c40*/  LEA R5, R2, UR4, 0x2 ;  /* 0x0000000402057c11 */ /* 0x000fe2000f8e10ff */
[----:B----4-:R-:W-:-:S04]  /*0c50*/  @!P5 FFMA R4, R17, R17, R4 ;  /* 0x000000111104d223 */ /* 0x010fc80000000004 */
[----:B-----5:R-:W-:-:S04]  /*0c60*/  @!P6 FFMA R4, R15, R15, R4 ;  /* 0x0000000f0f04e223 */ /* 0x020fc80000000004 */
[----:B--2---:R-:W-:-:S04]  /*0c70*/  @!P0 FFMA R4, R7, R7, R4 ;  /* 0x0000000707048223 */ /* 0x004fc80000000004 */
[----:B---3--:R-:W-:Y:S01]  /*0c80*/  @!P1 FFMA R4, R9, R9, R4 ;  /* 0x0000000909049223 */ /* 0x008fe20000000004 */
[----:B------:R-:W-:-:S03]  /*0c90*/  ISETP.GE.U32.AND P0, PT, R3, 0x2, PT ;  /* 0x000000020300780c */ /* 0x000fc60003f06070 */
[----:B------:R-:W-:-:S04]  /*0ca0*/  @!P2 FFMA R4, R11, R11, R4 ;  /* 0x0000000b0b04a223 */ /* 0x000fc80000000004 */
[----:B------:R-:W-:-:S04]  /*0cb0*/  @!P3 FFMA R4, R13, R13, R4 ;  /* 0x0000000d0d04b223 */ /* 0x000fc80000000004 */
[----:B------:R-:W-:Y:S01]  /*0cc0*/  @!P4 FFMA R4, R19, R19, R4 ;  /* 0x000000131304c223 */ /* 0x000fe20000000004 */
[----:B------:R-:W-:-:S04]  /*0cd0*/  ISETP.NE.AND P1, PT, R2, RZ, PT ;  /* 0x000000ff0200720c */ /* 0x000fc80003f25270 */
[----:B------:R0:W-:Y:S01]  /*0ce0*/  STS [R5], R4 ;  /* 0x0000000405007388 */ /* 0x0001e20000000800 */
[----:B------:R-:W-:Y:S06]  /*0cf0*/  BAR.SYNC.DEFER_BLOCKING 0x0 ;  /* 0x0000000000007b1d */ /* 0x000fec0000010000 */
[----:B------:R-:W-:Y:S05]  /*0d00*/  @!P0 BRA `(.L_x_19) ;  /* 0x00000000002c8947 */ /* 0x000fea0003800000 */
.L_x_20:
[----:B------:R-:W-:-:S04]  /*0d10*/  SHF.R.U32.HI R6, RZ, 0x1, R3 ;  /* 0x00000001ff067819 */ /* 0x000fc80000011603 */
[----:B------:R-:W-:-:S13]  /*0d20*/  ISETP.GE.U32.AND P0, PT, R2, R6, PT ;  /* 0x000000060200720c */ /* 0x000fda0003f06070 */
[----:B------:R-:W-:Y:S01]  /*0d30*/  @!P0 LEA R0, R6, R5, 0x2 ;  /* 0x0000000506008211 */ /* 0x000fe200078e10ff */
[----:B------:R-:W-:Y:S05]  /*0d40*/  @!P0 LDS R7, [R5] ;  /* 0x0000000005078984 */ /* 0x000fea0000000800 */
[----:B------:R-:W0:Y:S02]  /*0d50*/  @!P0 LDS R0, [R0] ;  /* 0x0000000000008984 */ /* 0x000e240000000800 */
[----:B0-----:R-:W-:-:S05]  /*0d60*/  @!P0 FADD R4, R0, R7 ;  /* 0x0000000700048221 */ /* 0x001fca0000000000 */
[----:B------:R1:W-:Y:S01]  /*0d70*/  @!P0 STS [R5], R4 ;  /* 0x0000000405008388 */ /* 0x0003e20000000800 */
[----:B------:R-:W-:Y:S01]  /*0d80*/  BAR.SYNC.DEFER_BLOCKING 0x0 ;  /* 0x0000000000007b1d */ /* 0x000fe20000010000 */
[----:B------:R-:W-:Y:S02]  /*0d90*/  ISETP.GT.U32.AND P0, PT, R3, 0x3, PT ;  /* 0x000000030300780c */ /* 0x000fe40003f04070 */
[----:B------:R-:W-:-:S11]  /*0da0*/  MOV R3, R6 ;  /* 0x0000000600037202 */ /* 0x000fd60000000f00 */
[----:B-1----:R-:W-:Y:S05]  /*0db0*/  @P0 BRA `(.L_x_20) ;  /* 0xfffffffc00d40947 */ /* 0x002fea000383ffff */
.L_x_19:
[----:B------:R-:W-:Y:S05]  /*0dc0*/  @P1 EXIT ;  /* 0x000000000000194d */ /* 0x000fea0003800000 */
[----:B------:R-:W1:Y:S01]  /*0dd0*/  S2UR UR5, SR_CgaCtaId ;  /* 0x00000000000579c3 */ /* 0x000e620000008800 */
[----:B------:R-:W-:-:S07]  /*0de0*/  UMOV UR4, 0x400 ;  /* 0x0000040000047882 */ /* 0x000fce0000000000 */
[----:B------:R-:W2:Y:S01]  /*0df0*/  LDC.64 R2, c[0x0][0x388] ;  /* 0x0000e200ff027b82 */ /* 0x000ea20000000a00 */
[----:B-1----:R-:W-:-:S09]  /*0e00*/  ULEA UR4, UR5, UR4, 0x18 ;  /* 0x0000000405047291 */ /* 0x002fd2000f8ec0ff */
[----:B0-----:R-:W2:Y:S04]  /*0e10*/  LDS R5, [UR4] ;  /* 0x00000004ff057984 */ /* 0x001ea80008000800 */
[----:B--2---:R-:W-:Y:S01]  /*0e20*/  REDG.E.ADD.F32.FTZ.RN.STRONG.GPU desc[UR6][R2.64], R5 ;  /* 0x00000005020079a6 */ /* 0x004fe2000c12f306 */
[----:B------:R-:W-:Y:S05]  /*0e30*/  EXIT ;  /* 0x000000000000794d */ /* 0x000fea0003800000 */
.L_x_21:
        /* <DEDUP_REMOVED lines=12> */
.L_x_25:


//--------------------- .nv.shared.reserved.0     --------------------------
	.section	.nv.shared.reserved.0,"aw",@nobits
	.weak		__nv_reservedSMEM_offset_0_alias
	.size		__nv_reservedSMEM_offset_0_alias, 0, 64
	.other		__nv_reservedSMEM_offset_0_alias,@"STO_CUDA_RESERVED_SHARED STV_DEFAULT"
__nv_reservedSMEM_offset_0_alias:
	.zero		0
	.zero		64


//--------------------- .nv.shared._Z11sqsumKernelPfS_i --------------------------
	.section	.nv.shared._Z11sqsumKernelPfS_i,"aw",@nobits
	.sectionflags	@""
	.align	4
.nv.shared._Z11sqsumKernelPfS_i:
	.zero		33792


//--------------------- .nv.constant0._Z22rms_norm_vector_kernelPfS_S_S_if --------------------------
	.section	.nv.constant0._Z22rms_norm_vector_kernelPfS_S_S_if,"a",@progbits
	.sectionflags	@""
	.align	4
.nv.constant0._Z22rms_norm_vector_kernelPfS_S_S_if:
	.zero		936


//--------------------- .nv.constant0._Z11sqsumKernelPfS_i --------------------------
	.section	.nv.constant0._Z11sqsumKernelPfS_i,"a",@progbits
	.sectionflags	@""
	.align	4
.nv.constant0._Z11sqsumKernelPfS_i:
	.zero		916


//--------------------- SYMBOLS --------------------------

	.type		.nv.reservedSmem.offset0,@object
	.size		.nv.reservedSmem.offset0,0x4
	.type		.nv.reservedSmem.cap,@object
	.size		.nv.reservedSmem.cap,0x4
